// auto-generated by cutlass_sweep.gemm — config: {"arch": "sm_90", "cluster_m": 2, "cluster_n": 1, "dtype": "int8", "dtype_b": "int8", "layout": "nt", "stages": 0, "tile_k": 128, "tile_m": 384, "tile_n": 256}
#include "cutlass/cutlass.h"
#include "cutlass/gemm/collective/collective_builder.hpp"
#include "cutlass/gemm/device/gemm_universal_adapter.h"
#include "cutlass/gemm/kernel/gemm_universal.hpp"
#include "cutlass/epilogue/collective/collective_builder.hpp"

using ElemA = int8_t;
using ElemB = int8_t;
using ElemCD = int8_t;
using Acc  = int32_t;
using TileShape    = cute::Shape<cute::_384, cute::_256, cute::_128>;
using ClusterShape = cute::Shape<cute::_2, cute::_1, cute::_1>;

using CollectiveEpilogue = typename cutlass::epilogue::collective::CollectiveBuilder<
    cutlass::arch::Sm90, cutlass::arch::OpClassTensorOp,
    TileShape, ClusterShape,
    cutlass::epilogue::collective::EpilogueTileAuto,
    Acc, Acc,
    ElemCD, cutlass::layout::RowMajor, 128 / cutlass::sizeof_bits<ElemCD>::value,
    ElemCD, cutlass::layout::RowMajor, 128 / cutlass::sizeof_bits<ElemCD>::value,
    cutlass::epilogue::collective::EpilogueScheduleAuto
  >::CollectiveOp;

using CollectiveMainloop = typename cutlass::gemm::collective::CollectiveBuilder<
    cutlass::arch::Sm90, cutlass::arch::OpClassTensorOp,
    ElemA, cutlass::layout::RowMajor, 128 / cutlass::sizeof_bits<ElemA>::value,
    ElemB, cutlass::layout::ColumnMajor, 128 / cutlass::sizeof_bits<ElemB>::value,
    Acc,
    TileShape, ClusterShape,
    cutlass::gemm::collective::StageCountAutoCarveout<static_cast<int>(sizeof(typename CollectiveEpilogue::SharedStorage))>,
    cutlass::gemm::collective::KernelScheduleAuto
  >::CollectiveOp;

using GemmKernel = cutlass::gemm::kernel::GemmUniversal<
    cute::Shape<int,int,int,int>,
    CollectiveMainloop,
    CollectiveEpilogue
>;
using Gemm = cutlass::gemm::device::GemmUniversalAdapter<GemmKernel>;

// Force the device kernel symbol into the cubin without needing a host main.
auto* _anchor = &cutlass::device_kernel<GemmKernel>;


// ===== COMPILED SASS (sm_90a) =====

	.target	sm_90a

	.elftype	@"ET_EXEC"


//--------------------- .note.nv.tkinfo           --------------------------
	.section	.note.nv.tkinfo,"",@"SHT_NOTE"
	.sectionflags	@"SHF_NOTE_NV_TKINFO"
	.tkinfo
        /*0018*/ 	.word	0x00000002
        /*0030*/ 	.string	""
        /*0030*/ 	.string	"ptxas"
        /*0030*/ 	.string	"Cuda compilation tools, release 13.0, V13.0.88"
        /*0030*/ 	.string	"Build cuda_13.0.r13.0/compiler.36424714_0"
        /*0030*/ 	.string	"-arch sm_90a -m 64 "



//--------------------- .note.nv.cuinfo           --------------------------
	.section	.note.nv.cuinfo,"",@"SHT_NOTE"
	.sectionflags	@"SHF_NOTE_NV_CUINFO"
        /*0018*/ 	.short	0x0002
        /*001a*/ 	.short	0x005a
        /*001c*/ 	.short	0x0082
	.zero		2


//--------------------- .nv.info                  --------------------------
	.section	.nv.info,"",@"SHT_CUDA_INFO"
	.align	4


	//----- nvinfo : EIATTR_REGCOUNT
	.align		4
        /*0000*/ 	.byte	0x04, 0x2f
        /*0002*/ 	.short	(.L_15 - .L_14)
	.align		4
.L_14:
        /*0004*/ 	.word	index@(_ZN7cutlass13device_kernelINS_4gemm6kernel13GemmUniversalIN4cute5tupleIJiiiiEEENS1_10collective13CollectiveMmaINS1_34MainloopSm90TmaGmmaWarpSpecializedILi2ENS5_IJNS4_1CILi2EEENSA_ILi1EEESC_EEENS1_35KernelTmaWarpSpecializedCooperativeEEENS5_IJNSA_ILi384EEENSA_ILi256EEENSA_ILi128EEEEEEaNS5_IJlSC_lEEEaSK_NS4_8TiledMMAINS4_8MMA_AtomIJNS4_4SM904GMMA27MMA_64x256x32_S32S8S8_SS_TNEEEENS4_6LayoutISD_NS5_IJSC_NSA_ILi0EEESS_EEEEENS5_IJNS4_10UnderscoreESV_SV_EEEEENS4_13SM90_TMA_LOADENS4_14ComposedLayoutINS4_7SwizzleILi3ELi4ELi3EEENS4_18smem_ptr_flag_bitsILi8EEENSR_INS5_IJNSA_ILi8EEESI_EEENS5_IJSI_SC_EEEEEEEvNS4_8identityENS4_23SM90_TMA_LOAD_MULTICASTES18_vS19_EENS_8epilogue10collective6detail29Sm90TmaWarpSpecializedAdapterINS1D_15DefaultEpilogueIaSK_SK_NS1C_6thread17LinearCombinationIaLi1EiiLNS1H_9ScaleType4KindE0ELNS_15FloatRoundStyleE2EaEENS1_15EpilogueDefaultEEEEEvvEEEEvNT_6ParamsE)
        /*0008*/ 	.word	0x000000a8


	//----- nvinfo : EIATTR_FRAME_SIZE
	.align		4
.L_15:
        /*000c*/ 	.byte	0x04, 0x11
        /*000e*/ 	.short	(.L_17 - .L_16)
	.align		4
.L_16:
        /*0010*/ 	.word	index@(_ZN7cutlass13device_kernelINS_4gemm6kernel13GemmUniversalIN4cute5tupleIJiiiiEEENS1_10collective13CollectiveMmaINS1_34MainloopSm90TmaGmmaWarpSpecializedILi2ENS5_IJNS4_1CILi2EEENSA_ILi1EEESC_EEENS1_35KernelTmaWarpSpecializedCooperativeEEENS5_IJNSA_ILi384EEENSA_ILi256EEENSA_ILi128EEEEEEaNS5_IJlSC_lEEEaSK_NS4_8TiledMMAINS4_8MMA_AtomIJNS4_4SM904GMMA27MMA_64x256x32_S32S8S8_SS_TNEEEENS4_6LayoutISD_NS5_IJSC_NSA_ILi0EEESS_EEEEENS5_IJNS4_10UnderscoreESV_SV_EEEEENS4_13SM90_TMA_LOADENS4_14ComposedLayoutINS4_7SwizzleILi3ELi4ELi3EEENS4_18smem_ptr_flag_bitsILi8EEENSR_INS5_IJNSA_ILi8EEESI_EEENS5_IJSI_SC_EEEEEEEvNS4_8identityENS4_23SM90_TMA_LOAD_MULTICASTES18_vS19_EENS_8epilogue10collective6detail29Sm90TmaWarpSpecializedAdapterINS1D_15DefaultEpilogueIaSK_SK_NS1C_6thread17LinearCombinationIaLi1EiiLNS1H_9ScaleType4KindE0ELNS_15FloatRoundStyleE2EaEENS1_15EpilogueDefaultEEEEEvvEEEEvNT_6ParamsE)
        /*0014*/ 	.word	0x00001170


	//----- nvinfo : EIATTR_MIN_STACK_SIZE
	.align		4
.L_17:
        /*0018*/ 	.byte	0x04, 0x12
        /*001a*/ 	.short	(.L_19 - .L_18)
	.align		4
.L_18:
        /*001c*/ 	.word	index@(_ZN7cutlass13device_kernelINS_4gemm6kernel13GemmUniversalIN4cute5tupleIJiiiiEEENS1_10collective13CollectiveMmaINS1_34MainloopSm90TmaGmmaWarpSpecializedILi2ENS5_IJNS4_1CILi2EEENSA_ILi1EEESC_EEENS1_35KernelTmaWarpSpecializedCooperativeEEENS5_IJNSA_ILi384EEENSA_ILi256EEENSA_ILi128EEEEEEaNS5_IJlSC_lEEEaSK_NS4_8TiledMMAINS4_8MMA_AtomIJNS4_4SM904GMMA27MMA_64x256x32_S32S8S8_SS_TNEEEENS4_6LayoutISD_NS5_IJSC_NSA_ILi0EEESS_EEEEENS5_IJNS4_10UnderscoreESV_SV_EEEEENS4_13SM90_TMA_LOADENS4_14ComposedLayoutINS4_7SwizzleILi3ELi4ELi3EEENS4_18smem_ptr_flag_bitsILi8EEENSR_INS5_IJNSA_ILi8EEESI_EEENS5_IJSI_SC_EEEEEEEvNS4_8identityENS4_23SM90_TMA_LOAD_MULTICASTES18_vS19_EENS_8epilogue10collective6detail29Sm90TmaWarpSpecializedAdapterINS1D_15DefaultEpilogueIaSK_SK_NS1C_6thread17LinearCombinationIaLi1EiiLNS1H_9ScaleType4KindE0ELNS_15FloatRoundStyleE2EaEENS1_15EpilogueDefaultEEEEEvvEEEEvNT_6ParamsE)
        /*0020*/ 	.word	0x00001170
.L_19:


//--------------------- .nv.compat                --------------------------
	.section	.nv.compat,"",@"SHT_CUDA_COMPAT_INFO"
	.align	4
        /*0000*/ 	.byte	0x02, 0x09, 0x01, 0x00, 0x02, 0x02, 0x04, 0x00, 0x02, 0x05, 0x05, 0x00, 0x03, 0x07, 0x01, 0x01
        /*0010*/ 	.byte	0x02, 0x03, 0x01, 0x00, 0x02, 0x06, 0x01, 0x00, 0x04, 0x0b, 0x08, 0x00, 0x00, 0x00, 0x00, 0x00
        /*0020*/ 	.byte	0x00, 0x00, 0x00, 0x00


//--------------------- .nv.info._ZN7cutlass13device_kernelINS_4gemm6kernel13GemmUniversalIN4cute5tupleIJiiiiEEENS1_10collective13CollectiveMmaINS1_34MainloopSm90TmaGmmaWarpSpecializedILi2ENS5_IJNS4_1CILi2EEENSA_ILi1EEESC_EEENS1_35KernelTmaWarpSpecializedCooperativeEEENS5_IJNSA_ILi384EEENSA_ILi256EEENSA_ILi128EEEEEEaNS5_IJlSC_lEEEaSK_NS4_8TiledMMAINS4_8MMA_AtomIJNS4_4SM904GMMA27MMA_64x256x32_S32S8S8_SS_TNEEEENS4_6LayoutISD_NS5_IJSC_NSA_ILi0EEESS_EEEEENS5_IJNS4_10UnderscoreESV_SV_EEEEENS4_13SM90_TMA_LOADENS4_14ComposedLayoutINS4_7SwizzleILi3ELi4ELi3EEENS4_18smem_ptr_flag_bitsILi8EEENSR_INS5_IJNSA_ILi8EEESI_EEENS5_IJSI_SC_EEEEEEEvNS4_8identityENS4_23SM90_TMA_LOAD_MULTICASTES18_vS19_EENS_8epilogue10collective6detail29Sm90TmaWarpSpecializedAdapterINS1D_15DefaultEpilogueIaSK_SK_NS1C_6thread17LinearCombinationIaLi1EiiLNS1H_9ScaleType4KindE0ELNS_15FloatRoundStyleE2EaEENS1_15EpilogueDefaultEEEEEvvEEEEvNT_6ParamsE --------------------------
	.section	.nv.info._ZN7cutlass13device_kernelINS_4gemm6kernel13GemmUniversalIN4cute5tupleIJiiiiEEENS1_10collective13CollectiveMmaINS1_34MainloopSm90TmaGmmaWarpSpecializedILi2ENS5_IJNS4_1CILi2EEENSA_ILi1EEESC_EEENS1_35KernelTmaWarpSpecializedCooperativeEEENS5_IJNSA_ILi384EEENSA_ILi256EEENSA_ILi128EEEEEEaNS5_IJlSC_lEEEaSK_NS4_8TiledMMAINS4_8MMA_AtomIJNS4_4SM904GMMA27MMA_64x256x32_S32S8S8_SS_TNEEEENS4_6LayoutISD_NS5_IJSC_NSA_ILi0EEESS_EEEEENS5_IJNS4_10UnderscoreESV_SV_EEEEENS4_13SM90_TMA_LOADENS4_14ComposedLayoutINS4_7SwizzleILi3ELi4ELi3EEENS4_18smem_ptr_flag_bitsILi8EEENSR_INS5_IJNSA_ILi8EEESI_EEENS5_IJSI_SC_EEEEEEEvNS4_8identityENS4_23SM90_TMA_LOAD_MULTICASTES18_vS19_EENS_8epilogue10collective6detail29Sm90TmaWarpSpecializedAdapterINS1D_15DefaultEpilogueIaSK_SK_NS1C_6thread17LinearCombinationIaLi1EiiLNS1H_9ScaleType4KindE0ELNS_15FloatRoundStyleE2EaEENS1_15EpilogueDefaultEEEEEvvEEEEvNT_6ParamsE,"",@"SHT_CUDA_INFO"
	.sectionflags	@""
	.align	4


	//----- nvinfo : EIATTR_CUDA_API_VERSION
	.align		4
        /*0000*/ 	.byte	0x04, 0x37
        /*0002*/ 	.short	(.L_21 - .L_20)
.L_20:
        /*0004*/ 	.word	0x00000082


	//----- nvinfo : EIATTR_KPARAM_INFO
	.align		4
.L_21:
        /*0008*/ 	.byte	0x04, 0x17
        /*000a*/ 	.short	(.L_23 - .L_22)
.L_22:
        /*000c*/ 	.word	0x00000000
        /*0010*/ 	.short	0x0000
        /*0012*/ 	.short	0x0070
        /*0014*/ 	.byte	0x00, 0xf0, 0x01, 0x10


	//----- nvinfo : EIATTR_SPARSE_MMA_MASK
	.align		4
.L_23:
        /*0018*/ 	.byte	0x03, 0x50
        /*001a*/ 	.short	0x0000


	//----- nvinfo : EIATTR_MAXREG_COUNT
	.align		4
        /*001c*/ 	.byte	0x03, 0x1b
        /*001e*/ 	.short	0x00a8


	//----- nvinfo : EIATTR_NUM_BARRIERS
	.align		4
        /*0020*/ 	.byte	0x02, 0x4c
        /*0022*/ 	.byte	0x01
	.zero		1


	//----- nvinfo : EIATTR_EXTERNS
	.align		4
        /*0024*/ 	.byte	0x04, 0x0f
        /*0026*/ 	.short	(.L_25 - .L_24)


	//   ....[0]....
	.align		4
.L_24:
        /*0028*/ 	.word	index@(__assertfail)


	//----- nvinfo : EIATTR_ANNOTATIONS
	.align		4
.L_25:
        /*002c*/ 	.byte	0x04, 0x55
        /*002e*/ 	.short	(.L_27 - .L_26)


	//   ....[0]....
.L_26:
        /*0030*/ 	.word	0x00000001
        /*0034*/ 	.byte	0xb0, 0x09, 0x00, 0x00, 0x01, 0x00, 0x00, 0x00, 0xd0, 0x09, 0x00, 0x00, 0x01, 0x00, 0x00, 0x00
        /* <DEDUP_REMOVED lines=1896> */
        /*76c4*/ 	.byte	0x20, 0x6e, 0x02, 0x00, 0x01, 0x00, 0x00, 0x00, 0x40, 0x6e, 0x02, 0x00


	//----- nvinfo : EIATTR_MERCURY_ISA_VERSION
	.align		4
.L_27:
        /*76d0*/ 	.byte	0x03, 0x5f
        /*76d2*/ 	.short	0x0101


	//----- nvinfo : EIATTR_INT_WARP_WIDE_INSTR_OFFSETS
	.align		4
        /*76d4*/ 	.byte	0x04, 0x31
        /*76d6*/ 	.short	(.L_29 - .L_28)


	//   ....[0]....
.L_28:
        /*76d8*/ 	.word	0x00000540


	//   ....[1]....
        /*76dc*/ 	.word	0x00000550


	//   ....[2]....
        /*76e0*/ 	.word	0x000006c0


	//   ....[3]....
        /*76e4*/ 	.word	0x000115c0


	//----- nvinfo : EIATTR_COOP_GROUP_MASK_REGIDS
	.align		4
.L_29:
        /*76e8*/ 	.byte	0x04, 0x29
        /*76ea*/ 	.short	(.L_31 - .L_30)


	//   ....[0]....
.L_30:
        /*76ec*/ 	.word	0xffffffff


	//   ....[1]....
        /*76f0*/ 	.word	0xffffffff


	//   ....[2]....
        /*76f4*/ 	.word	0xffffffff


	//   ....[3]....
        /*76f8*/ 	.word	0xffffffff


	//   ....[4]....
        /*76fc*/ 	.word	0xffffffff


	//   ....[5]....
        /*7700*/ 	.word	0xffffffff


	//----- nvinfo : EIATTR_COOP_GROUP_INSTR_OFFSETS
	.align		4
.L_31:
        /*7704*/ 	.byte	0x04, 0x28
        /*7706*/ 	.short	(.L_33 - .L_32)


	//   ....[0]....
.L_32:
        /*7708*/ 	.word	0x00000070


	//   ....[1]....
        /*770c*/ 	.word	0x00000080


	//   ....[2]....
        /*7710*/ 	.word	0x000001a0


	//   ....[3]....
        /*7714*/ 	.word	0x00000390


	//   ....[4]....
        /*7718*/ 	.word	0x00000800


	//   ....[5]....
        /*771c*/ 	.word	0x00001420


	//----- nvinfo : EIATTR_REG_RECONFIG
	.align		4
.L_33:
        /*7720*/ 	.byte	0x01, 0x54
	.zero		2


	//----- nvinfo : EIATTR_SYSCALL_OFFSETS
	.align		4
        /*7724*/ 	.byte	0x04, 0x46
        /*7726*/ 	.short	(.L_35 - .L_34)


	//   ....[0]....
.L_34:
        /*7728*/ 	.word	0x000015d0


	//----- nvinfo : EIATTR_MBARRIER_INSTR_OFFSETS
	.align		4
.L_35:
        /*772c*/ 	.byte	0x04, 0x39
        /*772e*/ 	.short	(.L_37 - .L_36)


	//   ....[0]....
.L_36:
        /*7730*/ 	.word	0x00000320
        /*7734*/ 	.word	0x000000ff
        /*7738*/ 	.word	0x00000000
        /*773c*/ 	.short	0x0100
        /*773e*/ 	.byte	0x08
	.zero		1


	//   ....[1]....
        /*7740*/ 	.word	0x00000330
        /*7744*/ 	.word	0x000000ff
        /*7748*/ 	.word	0x00000010
        /*774c*/ 	.short	0x0100
        /*774e*/ 	.byte	0x08
	.zero		1


	//   ....[2]....
        /*7750*/ 	.word	0x00000340
        /*7754*/ 	.word	0x000000ff
        /*7758*/ 	.word	0x00000008
        /*775c*/ 	.short	0x0100
        /*775e*/ 	.byte	0x08
	.zero		1


	//   ....[3]....
        /*7760*/ 	.word	0x00000350
        /*7764*/ 	.word	0x000000ff
        /*7768*/ 	.word	0x00000018
        /*776c*/ 	.short	0x0100
        /*776e*/ 	.byte	0x08
	.zero		1


	//   ....[4]....
        /*7770*/ 	.word	0x00000730
        /*7774*/ 	.word	0x000000ff
        /*7778*/ 	.word	0x00000030
        /*777c*/ 	.short	0x0100
        /*777e*/ 	.byte	0x06
	.zero		1


	//   ....[5]....
        /*7780*/ 	.word	0x00000760
        /*7784*/ 	.word	0x000000ff
        /*7788*/ 	.word	0x00000038
        /*778c*/ 	.short	0x0100
        /*778e*/ 	.byte	0x06
	.zero		1


	//   ....[6]....
        /*7790*/ 	.word	0x000016b0
        /*7794*/ 	.word	0x00000003
        /*7798*/ 	.word	0x00000000
        /*779c*/ 	.short	0x010a
        /*779e*/ 	.byte	0x3f
	.zero		1


	//   ....[7]....
        /*77a0*/ 	.word	0x000016f0
        /*77a4*/ 	.word	0x00000003
        /*77a8*/ 	.word	0x00000000
        /*77ac*/ 	.short	0x010a
        /*77ae*/ 	.byte	0x3f
	.zero		1


	//   ....[8]....
        /*77b0*/ 	.word	0x00008a50
        /*77b4*/ 	.word	0x00000003
        /*77b8*/ 	.word	0x00000000
        /*77bc*/ 	.short	0x010a
        /*77be*/ 	.byte	0x3f
	.zero		1


	//   ....[9]....
        /*77c0*/ 	.word	0x00008a90
        /*77c4*/ 	.word	0x00000003
        /*77c8*/ 	.word	0x00000000
        /*77cc*/ 	.short	0x010a
        /*77ce*/ 	.byte	0x3f
	.zero		1


	//   ....[10]....
        /*77d0*/ 	.word	0x00011450
        /*77d4*/ 	.word	0x00000003
        /*77d8*/ 	.word	0x00000000
        /*77dc*/ 	.short	0x0101
        /*77de*/ 	.byte	0x3f
	.zero		1


	//   ....[11]....
        /*77e0*/ 	.word	0x00011650
        /*77e4*/ 	.word	0x00000000
        /*77e8*/ 	.word	0x00000000
        /*77ec*/ 	.short	0x0101
        /*77ee*/ 	.byte	0x3f
	.zero		1


	//   ....[12]....
        /*77f0*/ 	.word	0x000269a0
        /*77f4*/ 	.word	0x0000000f
        /*77f8*/ 	.word	0x00000010
        /*77fc*/ 	.short	0x010a
        /*77fe*/ 	.byte	0x3f
	.zero		1


	//   ....[13]....
        /*7800*/ 	.word	0x00026db0
        /*7804*/ 	.word	0x00000002
        /*7808*/ 	.word	0x00000038
        /*780c*/ 	.short	0x0101
        /*780e*/ 	.byte	0x3f
	.zero		1


	//   ....[14]....
        /*7810*/ 	.word	0x00027550
        /*7814*/ 	.word	0x00000005
        /*7818*/ 	.word	0x00000000
        /*781c*/ 	.short	0x010a
        /*781e*/ 	.byte	0x3f
	.zero		1


	//   ....[15]....
        /*7820*/ 	.word	0x000275e0
        /*7824*/ 	.word	0x00000003
        /*7828*/ 	.word	0x00000000
        /*782c*/ 	.short	0x010a
        /*782e*/ 	.byte	0x3f
	.zero		1


	//   ....[16]....
        /*7830*/ 	.word	0x00027640
        /*7834*/ 	.word	0x00000003
        /*7838*/ 	.word	0x00000000
        /*783c*/ 	.short	0x010a
        /*783e*/ 	.byte	0x3f
	.zero		1


	//   ....[17]....
        /*7840*/ 	.word	0x00027690
        /*7844*/ 	.word	0x00000003
        /*7848*/ 	.word	0x00000000
        /*784c*/ 	.short	0x010a
        /*784e*/ 	.byte	0x3f
	.zero		1


	//   ....[18]....
        /*7850*/ 	.word	0x00027760
        /*7854*/ 	.word	0x0000000f
        /*7858*/ 	.word	0x00000010
        /*785c*/ 	.short	0x010a
        /*785e*/ 	.byte	0x3f
	.zero		1


	//   ....[19]....
        /*7860*/ 	.word	0x00027830
        /*7864*/ 	.word	0x00000005
        /*7868*/ 	.word	0x00000000
        /*786c*/ 	.short	0x010a
        /*786e*/ 	.byte	0x3f
	.zero		1


	//----- nvinfo : EIATTR_NUM_MBARRIERS
	.align		4
.L_37:
        /*7870*/ 	.byte	0x03, 0x38
        /*7872*/ 	.short	0x0006


	//----- nvinfo : EIATTR_EXIT_INSTR_OFFSETS
	.align		4
        /*7874*/ 	.byte	0x04, 0x1c
        /*7876*/ 	.short	(.L_39 - .L_38)


	//   ....[0]....
.L_38:
        /*7878*/ 	.word	0x00000a60


	//   ....[1]....
        /*787c*/ 	.word	0x000012f0


	//   ....[2]....
        /*7880*/ 	.word	0x00026000


	//   ....[3]....
        /*7884*/ 	.word	0x00026620


	//   ....[4]....
        /*7888*/ 	.word	0x00027630


	//----- nvinfo : EIATTR_MAX_THREADS
	.align		4
.L_39:
        /*788c*/ 	.byte	0x04, 0x05
        /*788e*/ 	.short	(.L_41 - .L_40)
.L_40:
        /*7890*/ 	.word	0x00000180
        /*7894*/ 	.word	0x00000001
        /*7898*/ 	.word	0x00000001


	//----- nvinfo : EIATTR_CRS_STACK_SIZE
	.align		4
.L_41:
        /*789c*/ 	.byte	0x04, 0x1e
        /*789e*/ 	.short	(.L_43 - .L_42)
.L_42:
        /*78a0*/ 	.word	0x00000000


	//----- nvinfo : EIATTR_CBANK_PARAM_SIZE
	.align		4
.L_43:
        /*78a4*/ 	.byte	0x03, 0x19
        /*78a6*/ 	.short	0x0470


	//----- nvinfo : EIATTR_PARAM_CBANK
	.align		4
        /*78a8*/ 	.byte	0x04, 0x0a
        /*78aa*/ 	.short	(.L_45 - .L_44)
	.align		4
.L_44:
        /*78ac*/ 	.word	index@(.nv.constant0._ZN7cutlass13device_kernelINS_4gemm6kernel13GemmUniversalIN4cute5tupleIJiiiiEEENS1_10collective13CollectiveMmaINS1_34MainloopSm90TmaGmmaWarpSpecializedILi2ENS5_IJNS4_1CILi2EEENSA_ILi1EEESC_EEENS1_35KernelTmaWarpSpecializedCooperativeEEENS5_IJNSA_ILi384EEENSA_ILi256EEENSA_ILi128EEEEEEaNS5_IJlSC_lEEEaSK_NS4_8TiledMMAINS4_8MMA_AtomIJNS4_4SM904GMMA27MMA_64x256x32_S32S8S8_SS_TNEEEENS4_6LayoutISD_NS5_IJSC_NSA_ILi0EEESS_EEEEENS5_IJNS4_10UnderscoreESV_SV_EEEEENS4_13SM90_TMA_LOADENS4_14ComposedLayoutINS4_7SwizzleILi3ELi4ELi3EEENS4_18smem_ptr_flag_bitsILi8EEENSR_INS5_IJNSA_ILi8EEESI_EEENS5_IJSI_SC_EEEEEEEvNS4_8identityENS4_23SM90_TMA_LOAD_MULTICASTES18_vS19_EENS_8epilogue10collective6detail29Sm90TmaWarpSpecializedAdapterINS1D_15DefaultEpilogueIaSK_SK_NS1C_6thread17LinearCombinationIaLi1EiiLNS1H_9ScaleType4KindE0ELNS_15FloatRoundStyleE2EaEENS1_15EpilogueDefaultEEEEEvvEEEEvNT_6ParamsE)
        /*78b0*/ 	.short	0x0210
        /*78b2*/ 	.short	0x0470


	//----- nvinfo : EIATTR_SW_WAR
	.align		4
.L_45:
        /*78b4*/ 	.byte	0x04, 0x36
        /*78b6*/ 	.short	(.L_47 - .L_46)
.L_46:
        /*78b8*/ 	.word	0x00000008
.L_47:


//--------------------- .nv.callgraph             --------------------------
	.section	.nv.callgraph,"",@"SHT_CUDA_CALLGRAPH"
	.align	4
	.sectionentsize	8
	.align		4
        /*0000*/ 	.word	0x00000000
	.align		4
        /*0004*/ 	.word	0xffffffff
	.align		4
        /*0008*/ 	.word	index@(_ZN7cutlass13device_kernelINS_4gemm6kernel13GemmUniversalIN4cute5tupleIJiiiiEEENS1_10collective13CollectiveMmaINS1_34MainloopSm90TmaGmmaWarpSpecializedILi2ENS5_IJNS4_1CILi2EEENSA_ILi1EEESC_EEENS1_35KernelTmaWarpSpecializedCooperativeEEENS5_IJNSA_ILi384EEENSA_ILi256EEENSA_ILi128EEEEEEaNS5_IJlSC_lEEEaSK_NS4_8TiledMMAINS4_8MMA_AtomIJNS4_4SM904GMMA27MMA_64x256x32_S32S8S8_SS_TNEEEENS4_6LayoutISD_NS5_IJSC_NSA_ILi0EEESS_EEEEENS5_IJNS4_10UnderscoreESV_SV_EEEEENS4_13SM90_TMA_LOADENS4_14ComposedLayoutINS4_7SwizzleILi3ELi4ELi3EEENS4_18smem_ptr_flag_bitsILi8EEENSR_INS5_IJNSA_ILi8EEESI_EEENS5_IJSI_SC_EEEEEEEvNS4_8identityENS4_23SM90_TMA_LOAD_MULTICASTES18_vS19_EENS_8epilogue10collective6detail29Sm90TmaWarpSpecializedAdapterINS1D_15DefaultEpilogueIaSK_SK_NS1C_6thread17LinearCombinationIaLi1EiiLNS1H_9ScaleType4KindE0ELNS_15FloatRoundStyleE2EaEENS1_15EpilogueDefaultEEEEEvvEEEEvNT_6ParamsE)
	.align		4
        /*000c*/ 	.word	index@(__assertfail)
	.align		4
        /*0010*/ 	.word	0x00000000
	.align		4
        /*0014*/ 	.word	0xfffffffe
	.align		4
        /*0018*/ 	.word	0x00000000
	.align		4
        /*001c*/ 	.word	0xfffffffd
	.align		4
        /*0020*/ 	.word	0x00000000
	.align		4
        /*0024*/ 	.word	0xfffffffc


//--------------------- .nv.constant4             --------------------------
	.section	.nv.constant4,"a",@progbits
	.align	8
	.align		8
.nv.constant4:
        /*0000*/ 	.dword	__assertfail
	.align		8
        /*0008*/ 	.dword	__unnamed_1
	.align		8
        /*0010*/ 	.dword	_ZN40_INTERNAL_a647521c_4_k_cu_64267ade_165304cuda3std3__45__cpo5beginE
	.align		8
        /*0018*/ 	.dword	_ZN40_INTERNAL_a647521c_4_k_cu_64267ade_165304cuda3std3__45__cpo3endE
	.align		8
        /*0020*/ 	.dword	_ZN40_INTERNAL_a647521c_4_k_cu_64267ade_165304cuda3std3__45__cpo6cbeginE
	.align		8
        /*0028*/ 	.dword	_ZN40_INTERNAL_a647521c_4_k_cu_64267ade_165304cuda3std3__45__cpo4cendE
	.align		8
        /*0030*/ 	.dword	_ZN40_INTERNAL_a647521c_4_k_cu_64267ade_165304cuda3std3__442_GLOBAL__N__a647521c_4_k_cu_64267ade_165306ignoreE
	.align		8
        /*0038*/ 	.dword	_ZN40_INTERNAL_a647521c_4_k_cu_64267ade_165304cuda3std3__419piecewise_constructE
	.align		8
        /*0040*/ 	.dword	_ZN40_INTERNAL_a647521c_4_k_cu_64267ade_165304cuda3std3__48in_placeE
	.align		8
        /*0048*/ 	.dword	_ZN40_INTERNAL_a647521c_4_k_cu_64267ade_165304cuda3std6ranges3__45__cpo4swapE
	.align		8
        /*0050*/ 	.dword	_ZN40_INTERNAL_a647521c_4_k_cu_64267ade_165304cuda3std6ranges3__45__cpo9iter_moveE
	.align		8
        /*0058*/ 	.dword	_ZN40_INTERNAL_a647521c_4_k_cu_64267ade_165304cute7productE
	.align		8
        /*0060*/ 	.dword	_ZN40_INTERNAL_a647521c_4_k_cu_64267ade_165304cute1_E
	.align		8
        /*0068*/ 	.dword	$str$22
	.align		8
        /*0070*/ 	.dword	$str$23


//--------------------- .text._ZN7cutlass13device_kernelINS_4gemm6kernel13GemmUniversalIN4cute5tupleIJiiiiEEENS1_10collective13CollectiveMmaINS1_34MainloopSm90TmaGmmaWarpSpecializedILi2ENS5_IJNS4_1CILi2EEENSA_ILi1EEESC_EEENS1_35KernelTmaWarpSpecializedCooperativeEEENS5_IJNSA_ILi384EEENSA_ILi256EEENSA_ILi128EEEEEEaNS5_IJlSC_lEEEaSK_NS4_8TiledMMAINS4_8MMA_AtomIJNS4_4SM904GMMA27MMA_64x256x32_S32S8S8_SS_TNEEEENS4_6LayoutISD_NS5_IJSC_NSA_ILi0EEESS_EEEEENS5_IJNS4_10UnderscoreESV_SV_EEEEENS4_13SM90_TMA_LOADENS4_14ComposedLayoutINS4_7SwizzleILi3ELi4ELi3EEENS4_18smem_ptr_flag_bitsILi8EEENSR_INS5_IJNSA_ILi8EEESI_EEENS5_IJSI_SC_EEEEEEEvNS4_8identityENS4_23SM90_TMA_LOAD_MULTICASTES18_vS19_EENS_8epilogue10collective6detail29Sm90TmaWarpSpecializedAdapterINS1D_15DefaultEpilogueIaSK_SK_NS1C_6thread17LinearCombinationIaLi1EiiLNS1H_9ScaleType4KindE0ELNS_15FloatRoundStyleE2EaEENS1_15EpilogueDefaultEEEEEvvEEEEvNT_6ParamsE --------------------------
	.section	.text._ZN7cutlass13device_kernelINS_4gemm6kernel13GemmUniversalIN4cute5tupleIJiiiiEEENS1_10collective13CollectiveMmaINS1_34MainloopSm90TmaGmmaWarpSpecializedILi2ENS5_IJNS4_1CILi2EEENSA_ILi1EEESC_EEENS1_35KernelTmaWarpSpecializedCooperativeEEENS5_IJNSA_ILi384EEENSA_ILi256EEENSA_ILi128EEEEEEaNS5_IJlSC_lEEEaSK_NS4_8TiledMMAINS4_8MMA_AtomIJNS4_4SM904GMMA27MMA_64x256x32_S32S8S8_SS_TNEEEENS4_6LayoutISD_NS5_IJSC_NSA_ILi0EEESS_EEEEENS5_IJNS4_10UnderscoreESV_SV_EEEEENS4_13SM90_TMA_LOADENS4_14ComposedLayoutINS4_7SwizzleILi3ELi4ELi3EEENS4_18smem_ptr_flag_bitsILi8EEENSR_INS5_IJNSA_ILi8EEESI_EEENS5_IJSI_SC_EEEEEEEvNS4_8identityENS4_23SM90_TMA_LOAD_MULTICASTES18_vS19_EENS_8epilogue10collective6detail29Sm90TmaWarpSpecializedAdapterINS1D_15DefaultEpilogueIaSK_SK_NS1C_6thread17LinearCombinationIaLi1EiiLNS1H_9ScaleType4KindE0ELNS_15FloatRoundStyleE2EaEENS1_15EpilogueDefaultEEEEEvvEEEEvNT_6ParamsE,"ax",@progbits
	.align	128
.text._ZN7cutlass13device_kernelINS_4gemm6kernel13GemmUniversalIN4cute5tupleIJiiiiEEENS1_10collective13CollectiveMmaINS1_34MainloopSm90TmaGmmaWarpSpecializedILi2ENS5_IJNS4_1CILi2EEENSA_ILi1EEESC_EEENS1_35KernelTmaWarpSpecializedCooperativeEEENS5_IJNSA_ILi384EEENSA_ILi256EEENSA_ILi128EEEEEEaNS5_IJlSC_lEEEaSK_NS4_8TiledMMAINS4_8MMA_AtomIJNS4_4SM904GMMA27MMA_64x256x32_S32S8S8_SS_TNEEEENS4_6LayoutISD_NS5_IJSC_NSA_ILi0EEESS_EEEEENS5_IJNS4_10UnderscoreESV_SV_EEEEENS4_13SM90_TMA_LOADENS4_14ComposedLayoutINS4_7SwizzleILi3ELi4ELi3EEENS4_18smem_ptr_flag_bitsILi8EEENSR_INS5_IJNSA_ILi8EEESI_EEENS5_IJSI_SC_EEEEEEEvNS4_8identityENS4_23SM90_TMA_LOAD_MULTICASTES18_vS19_EENS_8epilogue10collective6detail29Sm90TmaWarpSpecializedAdapterINS1D_15DefaultEpilogueIaSK_SK_NS1C_6thread17LinearCombinationIaLi1EiiLNS1H_9ScaleType4KindE0ELNS_15FloatRoundStyleE2EaEENS1_15EpilogueDefaultEEEEEvvEEEEvNT_6ParamsE:
        .type           _ZN7cutlass13device_kernelINS_4gemm6kernel13GemmUniversalIN4cute5tupleIJiiiiEEENS1_10collective13CollectiveMmaINS1_34MainloopSm90TmaGmmaWarpSpecializedILi2ENS5_IJNS4_1CILi2EEENSA_ILi1EEESC_EEENS1_35KernelTmaWarpSpecializedCooperativeEEENS5_IJNSA_ILi384EEENSA_ILi256EEENSA_ILi128EEEEEEaNS5_IJlSC_lEEEaSK_NS4_8TiledMMAINS4_8MMA_AtomIJNS4_4SM904GMMA27MMA_64x256x32_S32S8S8_SS_TNEEEENS4_6LayoutISD_NS5_IJSC_NSA_ILi0EEESS_EEEEENS5_IJNS4_10UnderscoreESV_SV_EEEEENS4_13SM90_TMA_LOADENS4_14ComposedLayoutINS4_7SwizzleILi3ELi4ELi3EEENS4_18smem_ptr_flag_bitsILi8EEENSR_INS5_IJNSA_ILi8EEESI_EEENS5_IJSI_SC_EEEEEEEvNS4_8identityENS4_23SM90_TMA_LOAD_MULTICASTES18_vS19_EENS_8epilogue10collective6detail29Sm90TmaWarpSpecializedAdapterINS1D_15DefaultEpilogueIaSK_SK_NS1C_6thread17LinearCombinationIaLi1EiiLNS1H_9ScaleType4KindE0ELNS_15FloatRoundStyleE2EaEENS1_15EpilogueDefaultEEEEEvvEEEEvNT_6ParamsE,@function
        .size           _ZN7cutlass13device_kernelINS_4gemm6kernel13GemmUniversalIN4cute5tupleIJiiiiEEENS1_10collective13CollectiveMmaINS1_34MainloopSm90TmaGmmaWarpSpecializedILi2ENS5_IJNS4_1CILi2EEENSA_ILi1EEESC_EEENS1_35KernelTmaWarpSpecializedCooperativeEEENS5_IJNSA_ILi384EEENSA_ILi256EEENSA_ILi128EEEEEEaNS5_IJlSC_lEEEaSK_NS4_8TiledMMAINS4_8MMA_AtomIJNS4_4SM904GMMA27MMA_64x256x32_S32S8S8_SS_TNEEEENS4_6LayoutISD_NS5_IJSC_NSA_ILi0EEESS_EEEEENS5_IJNS4_10UnderscoreESV_SV_EEEEENS4_13SM90_TMA_LOADENS4_14ComposedLayoutINS4_7SwizzleILi3ELi4ELi3EEENS4_18smem_ptr_flag_bitsILi8EEENSR_INS5_IJNSA_ILi8EEESI_EEENS5_IJSI_SC_EEEEEEEvNS4_8identityENS4_23SM90_TMA_LOAD_MULTICASTES18_vS19_EENS_8epilogue10collective6detail29Sm90TmaWarpSpecializedAdapterINS1D_15DefaultEpilogueIaSK_SK_NS1C_6thread17LinearCombinationIaLi1EiiLNS1H_9ScaleType4KindE0ELNS_15FloatRoundStyleE2EaEENS1_15EpilogueDefaultEEEEEvvEEEEvNT_6ParamsE,(.L_x_83 - _ZN7cutlass13device_kernelINS_4gemm6kernel13GemmUniversalIN4cute5tupleIJiiiiEEENS1_10collective13CollectiveMmaINS1_34MainloopSm90TmaGmmaWarpSpecializedILi2ENS5_IJNS4_1CILi2EEENSA_ILi1EEESC_EEENS1_35KernelTmaWarpSpecializedCooperativeEEENS5_IJNSA_ILi384EEENSA_ILi256EEENSA_ILi128EEEEEEaNS5_IJlSC_lEEEaSK_NS4_8TiledMMAINS4_8MMA_AtomIJNS4_4SM904GMMA27MMA_64x256x32_S32S8S8_SS_TNEEEENS4_6LayoutISD_NS5_IJSC_NSA_ILi0EEESS_EEEEENS5_IJNS4_10UnderscoreESV_SV_EEEEENS4_13SM90_TMA_LOADENS4_14ComposedLayoutINS4_7SwizzleILi3ELi4ELi3EEENS4_18smem_ptr_flag_bitsILi8EEENSR_INS5_IJNSA_ILi8EEESI_EEENS5_IJSI_SC_EEEEEEEvNS4_8identityENS4_23SM90_TMA_LOAD_MULTICASTES18_vS19_EENS_8epilogue10collective6detail29Sm90TmaWarpSpecializedAdapterINS1D_15DefaultEpilogueIaSK_SK_NS1C_6thread17LinearCombinationIaLi1EiiLNS1H_9ScaleType4KindE0ELNS_15FloatRoundStyleE2EaEENS1_15EpilogueDefaultEEEEEvvEEEEvNT_6ParamsE)
        .other          _ZN7cutlass13device_kernelINS_4gemm6kernel13GemmUniversalIN4cute5tupleIJiiiiEEENS1_10collective13CollectiveMmaINS1_34MainloopSm90TmaGmmaWarpSpecializedILi2ENS5_IJNS4_1CILi2EEENSA_ILi1EEESC_EEENS1_35KernelTmaWarpSpecializedCooperativeEEENS5_IJNSA_ILi384EEENSA_ILi256EEENSA_ILi128EEEEEEaNS5_IJlSC_lEEEaSK_NS4_8TiledMMAINS4_8MMA_AtomIJNS4_4SM904GMMA27MMA_64x256x32_S32S8S8_SS_TNEEEENS4_6LayoutISD_NS5_IJSC_NSA_ILi0EEESS_EEEEENS5_IJNS4_10UnderscoreESV_SV_EEEEENS4_13SM90_TMA_LOADENS4_14ComposedLayoutINS4_7SwizzleILi3ELi4ELi3EEENS4_18smem_ptr_flag_bitsILi8EEENSR_INS5_IJNSA_ILi8EEESI_EEENS5_IJSI_SC_EEEEEEEvNS4_8identityENS4_23SM90_TMA_LOAD_MULTICASTES18_vS19_EENS_8epilogue10collective6detail29Sm90TmaWarpSpecializedAdapterINS1D_15DefaultEpilogueIaSK_SK_NS1C_6thread17LinearCombinationIaLi1EiiLNS1H_9ScaleType4KindE0ELNS_15FloatRoundStyleE2EaEENS1_15EpilogueDefaultEEEEEvvEEEEvNT_6ParamsE,@"STO_CUDA_ENTRY STV_DEFAULT"
_ZN7cutlass13device_kernelINS_4gemm6kernel13GemmUniversalIN4cute5tupleIJiiiiEEENS1_10collective13CollectiveMmaINS1_34MainloopSm90TmaGmmaWarpSpecializedILi2ENS5_IJNS4_1CILi2EEENSA_ILi1EEESC_EEENS1_35KernelTmaWarpSpecializedCooperativeEEENS5_IJNSA_ILi384EEENSA_ILi256EEENSA_ILi128EEEEEEaNS5_IJlSC_lEEEaSK_NS4_8TiledMMAINS4_8MMA_AtomIJNS4_4SM904GMMA27MMA_64x256x32_S32S8S8_SS_TNEEEENS4_6LayoutISD_NS5_IJSC_NSA_ILi0EEESS_EEEEENS5_IJNS4_10UnderscoreESV_SV_EEEEENS4_13SM90_TMA_LOADENS4_14ComposedLayoutINS4_7SwizzleILi3ELi4ELi3EEENS4_18smem_ptr_flag_bitsILi8EEENSR_INS5_IJNSA_ILi8EEESI_EEENS5_IJSI_SC_EEEEEEEvNS4_8identityENS4_23SM90_TMA_LOAD_MULTICASTES18_vS19_EENS_8epilogue10collective6detail29Sm90TmaWarpSpecializedAdapterINS1D_15DefaultEpilogueIaSK_SK_NS1C_6thread17LinearCombinationIaLi1EiiLNS1H_9ScaleType4KindE0ELNS_15FloatRoundStyleE2EaEENS1_15EpilogueDefaultEEEEEvvEEEEvNT_6ParamsE:
[----:B------:R-:W0:Y:S02]  /*0000*/  LDC R1, c[0x0][0x28] ;  /* 0x00000a00ff017b82 */ /* 0x000e240000000800 */
[----:B0-----:R-:W-:Y:S01]  /*0010*/  VIADD R1, R1, 0xffffee90 ;  /* 0xffffee9001017836 */ /* 0x001fe20000000000 */
[----:B------:R-:W0:Y:S01]  /*0020*/  S2R R4, SR_TID.X ;  /* 0x0000000000047919 */ /* 0x000e220000002100 */
[----:B------:R-:W-:Y:S01]  /*0030*/  ELECT P0, URZ, PT ;  /* 0x00000000003f782f */ /* 0x000fe20003800000 */
[----:B------:R-:W-:Y:S01]  /*0040*/  BSSY B0, `(.L_x_0) ;  /* 0x0000015000007945 */ /* 0x000fe20003800000 */
[--C-:B0-----:R-:W-:Y:S02]  /*0050*/  SHF.R.U32.HI R0, RZ, 0x5, R4.reuse ;  /* 0x00000005ff007819 */ /* 0x101fe40000011604 */
[----:B------:R-:W-:-:S03]  /*0060*/  SHF.R.U32.HI R2, RZ, 0x7, R4 ;  /* 0x00000007ff027819 */ /* 0x000fc60000011604 */
[----:B------:R-:W0:Y:S04]  /*0070*/  SHFL.IDX PT, R3, R0, RZ, 0x1f ;  /* 0x00001fff00037589 */ /* 0x000e2800000e0000 */
[----:B------:R-:W1:Y:S01]  /*0080*/  SHFL.IDX PT, R2, R2, RZ, 0x1f ;  /* 0x00001fff02027589 */ /* 0x000e6200000e0000 */
[----:B0-----:R-:W-:Y:S02]  /*0090*/  R2UR UR9, R3 ;  /* 0x00000000030972ca */ /* 0x001fe400000e0000 */
[----:B-1----:R-:W-:-:S11]  /*00a0*/  R2UR UR5, R2 ;  /* 0x00000000020572ca */ /* 0x002fd600000e0000 */
[----:B------:R-:W-:Y:S02]  /*00b0*/  USHF.R.S32.HI UR4, URZ, 0x1f, UR9 ;  /* 0x0000001f3f047899 */ /* 0x000fe40008011409 */
[----:B------:R-:W-:Y:S02]  /*00c0*/  ISETP.NE.OR P0, PT, RZ, UR9, !P0 ;  /* 0x00000009ff007c0c */ /* 0x000fe4000c705670 */
[----:B------:R-:W-:-:S04]  /*00d0*/  ULEA.HI UR4, UR4, UR9, URZ, 0x2 ;  /* 0x0000000904047291 */ /* 0x000fc8000f8f103f */
[----:B------:R-:W-:-:S04]  /*00e0*/  ULOP3.LUT UR4, UR4, 0xfffffffc, URZ, 0xc0, !UPT ;  /* 0xfffffffc04047892 */ /* 0x000fc8000f8ec03f */
[----:B------:R-:W-:-:S03]  /*00f0*/  UIADD3 UR9, UR9, -UR4, URZ ;  /* 0x8000000409097290 */ /* 0x000fc6000fffe03f */
[----:B------:R-:W-:Y:S09]  /*0100*/  @P0 BRA `(.L_x_1) ;  /* 0x0000000000200947 */ /* 0x000ff20003800000 */
[----:B------:R-:W-:Y:S02]  /*0110*/  ULDC.64 UR6, c[0x0][0x198] ;  /* 0x0000660000067ab9 */ /* 0x000fe40000000a00 */
[----:B------:R-:W-:Y:S02]  /*0120*/  UIADD3 UR10, UP0, UR6, 0xf0, URZ ;  /* 0x000000f0060a7890 */ /* 0x000fe4000ff1e03f */
[----:B------:R-:W-:Y:S02]  /*0130*/  UIADD3 UR6, UP1, UR6, 0x1f0, URZ ;  /* 0x000001f006067890 */ /* 0x000fe4000ff3e03f */
[----:B------:R-:W-:Y:S02]  /*0140*/  UIADD3.X UR11, URZ, UR7, URZ, UP0, !UPT ;  /* 0x000000073f0b7290 */ /* 0x000fe400087fe43f */
[----:B------:R-:W-:-:S07]  /*0150*/  UIADD3.X UR7, URZ, UR7, URZ, UP1, !UPT ;  /* 0x000000073f077290 */ /* 0x000fce0008ffe43f */
[----:B------:R0:W-:Y:S02]  /*0160*/  UTMACCTL.PF [UR10] ;  /* 0x000000000a0079b9 */ /* 0x0001e40008040000 */
[----:B------:R0:W-:Y:S02]  /*0170*/  UTMACCTL.PF [UR6] ;  /* 0x00000000060079b9 */ /* 0x0001e40008040000 */
[----:B0-----:R-:W-:Y:S01]  /*0180*/  NOP ;  /* 0x0000000000007918 */ /* 0x001fe20000000000 */
.L_x_1:
[----:B------:R-:W-:Y:S05]  /*0190*/  BSYNC B0 ;  /* 0x0000000000007941 */ /* 0x000fea0003800000 */
.L_x_0:
[----:B------:R-:W0:Y:S01]  /*01a0*/  SHFL.IDX PT, R2, R0, RZ, 0x1f ;  /* 0x00001fff00027589 */ /* 0x000e2200000e0000 */
[----:B------:R-:W-:Y:S01]  /*01b0*/  UISETP.NE.AND UP0, UPT, UR9, 0x3, UPT ;  /* 0x000000030900788c */ /* 0x000fe2000bf05270 */
[----:B------:R-:W-:Y:S01]  /*01c0*/  ISETP.NE.AND P1, PT, RZ, UR5, PT ;  /* 0x00000005ff007c0c */ /* 0x000fe2000bf25270 */
[----:B------:R-:W-:Y:S02]  /*01d0*/  UIADD3 UR16, UR5, -0x1, URZ ;  /* 0xffffffff05107890 */ /* 0x000fe4000fffe03f */
[----:B------:R-:W-:Y:S02]  /*01e0*/  UISETP.EQ.OR UP0, UPT, UR9, URZ, !UP0 ;  /* 0x0000003f0900728c */ /* 0x000fe4000c702670 */
[----:B------:R-:W-:Y:S02]  /*01f0*/  UISETP.GE.U32.AND UP1, UPT, UR16, 0x2, UPT ;  /* 0x000000021000788c */ /* 0x000fe4000bf26070 */
[----:B------:R-:W-:-:S04]  /*0200*/  UISETP.EQ.AND UP0, UPT, UR5, URZ, UP0 ;  /* 0x0000003f0500728c */ /* 0x000fc80008702270 */
[----:B------:R-:W-:-:S04]  /*0210*/  USEL UR38, URZ, 0x1, !UP0 ;  /* 0x000000013f267887 */ /* 0x000fc8000c000000 */
[----:B------:R-:W-:Y:S01]  /*0220*/  USEL UR38, UR38, 0x2, UP1 ;  /* 0x0000000226267887 */ /* 0x000fe20008800000 */
[----:B0-----:R-:W-:-:S13]  /*0230*/  ISETP.NE.AND P0, PT, R2, RZ, PT ;  /* 0x000000ff0200720c */ /* 0x001fda0003f05270 */
[----:B------:R-:W-:Y:S05]  /*0240*/  @P0 BRA `(.L_x_2) ;  /* 0x0000000000480947 */ /* 0x000fea0003800000 */
[----:B------:R-:W0:Y:S01]  /*0250*/  S2UR UR8, SR_CgaCtaId ;  /* 0x00000000000879c3 */ /* 0x000e220000008800 */
[----:B------:R-:W-:Y:S01]  /*0260*/  UMOV UR4, 0x400 ;  /* 0x0000040000047882 */ /* 0x000fe20000000000 */
[----:B------:R-:W-:Y:S01]  /*0270*/  UMOV UR5, 0x1 ;  /* 0x0000000100057882 */ /* 0x000fe20000000000 */
[----:B------:R-:W-:Y:S01]  /*0280*/  UMOV UR6, 0x4 ;  /* 0x0000000400067882 */ /* 0x000fe20000000000 */
[----:B------:R-:W-:Y:S01]  /*0290*/  ELECT P0, URZ, PT ;  /* 0x00000000003f782f */ /* 0x000fe20003800000 */
[----:B------:R-:W-:-:S04]  /*02a0*/  UIADD3 UR6, -UR6, 0x100000, URZ ;  /* 0x0010000006067890 */ /* 0x000fc8000fffe13f */
[----:B------:R-:W-:Y:S02]  /*02b0*/  USHF.L.U32 UR7, UR6, 0xb, URZ ;  /* 0x0000000b06077899 */ /* 0x000fe4000800063f */
[----:B------:R-:W-:Y:S02]  /*02c0*/  USHF.L.U32 UR6, UR6, 0x1, URZ ;  /* 0x0000000106067899 */ /* 0x000fe4000800063f */
[----:B0-----:R-:W-:Y:S02]  /*02d0*/  ULEA UR8, UR8, UR4, 0x18 ;  /* 0x0000000408087291 */ /* 0x001fe4000f8ec03f */
[----:B------:R-:W-:-:S04]  /*02e0*/  UIADD3 UR4, -UR5, 0x100000, URZ ;  /* 0x0010000005047890 */ /* 0x000fc8000fffe13f */
[----:B------:R-:W-:Y:S02]  /*02f0*/  USHF.L.U32 UR5, UR4, 0xb, URZ ;  /* 0x0000000b04057899 */ /* 0x000fe4000800063f */
[----:B------:R-:W-:Y:S01]  /*0300*/  USHF.L.U32 UR4, UR4, 0x1, URZ ;  /* 0x0000000104047899 */ /* 0x000fe2000800063f */
[----:B------:R-:W0:Y:S11]  /*0310*/  FENCE.VIEW.ASYNC.S ;  /* 0x00000000000073c6 */ /* 0x000e360000000000 */
[----:B0-----:R0:W1:Y:S01]  /*0320*/  SYNCS.EXCH.64 URZ, [UR8], UR4 ;  /* 0x00000004083f75b2 */ /* 0x0010620008000100 */
[----:B------:R0:W2:Y:S01]  /*0330*/  SYNCS.EXCH.64 URZ, [UR8+0x10], UR6 ;  /* 0x00001006083f75b2 */ /* 0x0000a20008000100 */
[----:B------:R0:W3:Y:S01]  /*0340*/  SYNCS.EXCH.64 URZ, [UR8+0x8], UR4 ;  /* 0x00000804083f75b2 */ /* 0x0000e20008000100 */
[----:B------:R0:W4:Y:S01]  /*0350*/  SYNCS.EXCH.64 URZ, [UR8+0x18], UR6 ;  /* 0x00001806083f75b2 */ /* 0x0001220008000100 */
[----:B------:R-:W-:Y:S01]  /*0360*/  NOP ;  /* 0x0000000000007918 */ /* 0x000fe20000000000 */
.L_x_2:
[----:B------:R-:W5:Y:S01]  /*0370*/  S2UR UR13, SR_CTAID.X ;  /* 0x00000000000d79c3 */ /* 0x000f620000002500 */
[----:B------:R-:W-:Y:S01]  /*0380*/  SHF.R.S32.HI R3, RZ, 0x1f, R4 ;  /* 0x0000001fff037819 */ /* 0x000fe20000011404 */
[----:B------:R5:W1:Y:S01]  /*0390*/  SHFL.IDX PT, R6, R0, RZ, 0x1f ;  /* 0x00001fff00067589 */ /* 0x000a6200000e0000 */
[----:B0-----:R-:W-:Y:S01]  /*03a0*/  ULDC UR4, c[0x0][0x150] ;  /* 0x0000540000047ab9 */ /* 0x001fe20000000800 */
[----:B------:R-:W-:Y:S02]  /*03b0*/  ELECT P0, URZ, PT ;  /* 0x00000000003f782f */ /* 0x000fe40003800000 */
[----:B------:R-:W-:Y:S01]  /*03c0*/  LEA.HI R3, R3, R4, RZ, 0x7 ;  /* 0x0000000403037211 */ /* 0x000fe200078f38ff */
[----:B------:R-:W-:Y:S01]  /*03d0*/  ULDC UR5, c[0x0][0x154] ;  /* 0x0000550000057ab9 */ /* 0x000fe20000000800 */
[----:B------:R-:W-:Y:S01]  /*03e0*/  SHF.R.S32.HI R7, RZ, 0x1f, R2 ;  /* 0x0000001fff077819 */ /* 0x000fe20000011402 */
[----:B------:R-:W0:Y:S01]  /*03f0*/  S2UR UR10, SR_CTAID.Y ;  /* 0x00000000000a79c3 */ /* 0x000e220000002600 */
[----:B------:R-:W-:Y:S01]  /*0400*/  LOP3.LUT R3, R3, 0xffffff80, RZ, 0xc0, !PT ;  /* 0xffffff8003037812 */ /* 0x000fe200078ec0ff */
[----:B------:R-:W-:Y:S01]  /*0410*/  ULDC UR8, c[0x0][0x144] ;  /* 0x0000510000087ab9 */ /* 0x000fe20000000800 */
[----:B------:R-:W-:Y:S01]  /*0420*/  LEA.HI R7, R7, R2, RZ, 0x2 ;  /* 0x0000000207077211 */ /* 0x000fe200078f10ff */
[----:B------:R-:W-:Y:S01]  /*0430*/  NOP ;  /* 0x0000000000007918 */ /* 0x000fe20000000000 */
[----:B------:R-:W-:Y:S01]  /*0440*/  NOP ;  /* 0x0000000000007918 */ /* 0x000fe20000000000 */
[----:B------:R-:W-:Y:S01]  /*0450*/  IMAD.IADD R3, R4, 0x1, -R3 ;  /* 0x0000000104037824 */ /* 0x000fe200078e0a03 */
[----:B------:R-:W-:Y:S01]  /*0460*/  LOP3.LUT R7, R7, 0x3ffffffc, RZ, 0xc0, !PT ;  /* 0x3ffffffc07077812 */ /* 0x000fe200078ec0ff */
[----:B------:R-:W-:Y:S01]  /*0470*/  ULDC UR11, c[0x0][0x148] ;  /* 0x00005200000b7ab9 */ /* 0x000fe20000000800 */
[----:B------:R-:W-:-:S02]  /*0480*/  IMAD.MOV.U32 R19, RZ, RZ, 0x1 ;  /* 0x00000001ff137424 */ /* 0x000fc400078e00ff */
[----:B------:R-:W-:Y:S01]  /*0490*/  SHF.R.S32.HI R4, RZ, 0x1f, R3 ;  /* 0x0000001fff047819 */ /* 0x000fe20000011403 */
[----:B------:R-:W-:-:S03]  /*04a0*/  IMAD.IADD R2, R2, 0x1, -R7 ;  /* 0x0000000102027824 */ /* 0x000fc600078e0a07 */
[----:B------:R-:W-:Y:S02]  /*04b0*/  LEA.HI R4, R4, R3, RZ, 0x3 ;  /* 0x0000000304047211 */ /* 0x000fe400078f18ff */
[----:B-----5:R-:W-:Y:S02]  /*04c0*/  I2FP.F32.U32 R5, UR13 ;  /* 0x0000000d00057c45 */ /* 0x020fe40008201000 */
[--C-:B------:R-:W-:Y:S02]  /*04d0*/  SHF.R.S32.HI R0, RZ, 0x3, R4.reuse ;  /* 0x00000003ff007819 */ /* 0x100fe40000011404 */
[----:B-1----:R-:W-:Y:S01]  /*04e0*/  ISETP.NE.OR P0, PT, R6, RZ, !P0 ;  /* 0x000000ff0600720c */ /* 0x002fe20004705670 */
[----:B------:R-:W-:Y:S01]  /*04f0*/  FMUL R8, R5, UR4 ;  /* 0x0000000405087c20 */ /* 0x000fe20008400000 */
[----:B------:R-:W-:-:S04]  /*0500*/  SHF.R.S32.HI R5, RZ, 0x1f, R4 ;  /* 0x0000001fff057819 */ /* 0x000fc80000011404 */
[----:B------:R-:W-:Y:S01]  /*0510*/  LEA.HI R5, R5, R0, RZ, 0x2 ;  /* 0x0000000005057211 */ /* 0x000fe200078f10ff */
[----:B------:R-:W1:Y:S03]  /*0520*/  F2I.U32.TRUNC.NTZ R8, R8 ;  /* 0x0000000800087305 */ /* 0x000e66000020f000 */
[----:B------:R-:W-:-:S03]  /*0530*/  LOP3.LUT R5, R5, 0xfffffffc, RZ, 0xc0, !PT ;  /* 0xfffffffc05057812 */ /* 0x000fc600078ec0ff */
[----:B------:R-:W-:Y:S01]  /*0540*/  VOTEU.ALL UP0, P0 ;  /* 0x00000000003f7886 */ /* 0x000fe20000000000 */
[----:B------:R-:W-:Y:S01]  /*0550*/  VOTEU.ALL UP1, P0 ;  /* 0x00000000003f7886 */ /* 0x000fe20000020000 */
[----:B------:R-:W-:Y:S01]  /*0560*/  IMAD.IADD R5, R0, 0x1, -R5 ;  /* 0x0000000100057824 */ /* 0x000fe200078e0a05 */
[----:B0-----:R-:W-:Y:S02]  /*0570*/  I2FP.F32.U32 R0, UR10 ;  /* 0x0000000a00007c45 */ /* 0x001fe40008201000 */
[----:B------:R-:W0:Y:S01]  /*0580*/  @!UP0 S2UR UR7, SR_CgaCtaId ;  /* 0x00000000000789c3 */ /* 0x000e220000008800 */
[----:B------:R-:W-:Y:S01]  /*0590*/  IMAD R2, R2, 0x4, R5 ;  /* 0x0000000402027824 */ /* 0x000fe200078e0205 */
[----:B------:R-:W-:Y:S01]  /*05a0*/  @!UP0 UMOV UR6, 0x400 ;  /* 0x0000040000068882 */ /* 0x000fe20000000000 */
[----:B------:R-:W-:Y:S01]  /*05b0*/  FMUL R4, R0, UR5 ;  /* 0x0000000500047c20 */ /* 0x000fe20008400000 */
[----:B-1----:R-:W-:Y:S02]  /*05c0*/  R2UR UR4, R8 ;  /* 0x00000000080472ca */ /* 0x002fe400000e0000 */
[----:B------:R-:W-:-:S03]  /*05d0*/  LEA.HI R0, R2, R2, RZ, 0x1 ;  /* 0x0000000202007211 */ /* 0x000fc600078f08ff */
[----:B------:R-:W1:Y:S01]  /*05e0*/  F2I.U32.TRUNC.NTZ R4, R4 ;  /* 0x0000000400047305 */ /* 0x000e62000020f000 */
[----:B------:R-:W-:-:S05]  /*05f0*/  LOP3.LUT R5, R0, 0xfffffffe, RZ, 0xc0, !PT ;  /* 0xfffffffe00057812 */ /* 0x000fca00078ec0ff */
[----:B------:R-:W-:Y:S02]  /*0600*/  IMAD.IADD R5, R2, 0x1, -R5 ;  /* 0x0000000102057824 */ /* 0x000fe400078e0a05 */
[----:B------:R-:W-:-:S04]  /*0610*/  UIADD3 UR4, -UR4, URZ, URZ ;  /* 0x0000003f04047290 */ /* 0x000fc8000fffe13f */
[----:B------:R-:W-:Y:S01]  /*0620*/  UIMAD UR8, UR8, UR4, UR13 ;  /* 0x00000004080872a4 */ /* 0x000fe2000f8e020d */
[----:B-1----:R-:W-:Y:S02]  /*0630*/  R2UR UR12, R4 ;  /* 0x00000000040c72ca */ /* 0x002fe400000e0000 */
[----:B------:R-:W-:Y:S01]  /*0640*/  UMOV UR4, 0x20 ;  /* 0x0000002000047882 */ /* 0x000fe20000000000 */
[----:B------:R-:W1:Y:S02]  /*0650*/  LDC R4, c[0x0][0x140] ;  /* 0x00005000ff047b82 */ /* 0x000e640000000800 */
[----:B------:R-:W-:Y:S01]  /*0660*/  ISETP.NE.AND P3, PT, R5, UR8, PT ;  /* 0x0000000805007c0c */ /* 0x000fe2000bf65270 */
[----:B------:R-:W-:-:S04]  /*0670*/  @!UP0 UIADD3 UR4, -UR4, 0x100000, URZ ;  /* 0x0010000004048890 */ /* 0x000fc8000fffe13f */
[----:B------:R-:W-:Y:S02]  /*0680*/  @!UP0 USHF.L.U32 UR5, UR4, 0xb, URZ ;  /* 0x0000000b04058899 */ /* 0x000fe4000800063f */
[----:B------:R-:W-:Y:S01]  /*0690*/  @!UP0 USHF.L.U32 UR4, UR4, 0x1, URZ ;  /* 0x0000000104048899 */ /* 0x000fe2000800063f */
[C---:B------:R-:W-:Y:S01]  /*06a0*/  IMAD.SHL.U32 R5, R2.reuse, 0x4, RZ ;  /* 0x0000000402057824 */ /* 0x040fe200078e00ff */
[----:B0-----:R-:W-:Y:S01]  /*06b0*/  @!UP0 ULEA UR6, UR7, UR6, 0x18 ;  /* 0x0000000607068291 */ /* 0x001fe2000f8ec03f */
[----:B------:R-:W-:Y:S01]  /*06c0*/  VOTEU.ALL UP0, P0 ;  /* 0x00000000003f7886 */ /* 0x000fe20000000000 */
[----:B------:R-:W-:Y:S02]  /*06d0*/  LOP3.LUT P0, RZ, R3, 0x7, RZ, 0xc0, !PT ;  /* 0x0000000703ff7812 */ /* 0x000fe4000780c0ff */
[----:B------:R-:W-:Y:S01]  /*06e0*/  LOP3.LUT R152, R2, 0xc, R5, 0x78, !PT ;  /* 0x0000000c02987812 */ /* 0x000fe200078e7805 */
[----:B------:R-:W-:-:S03]  /*06f0*/  UIADD3 UR12, -UR12, URZ, URZ ;  /* 0x0000003f0c0c7290 */ /* 0x000fc6000fffe13f */
[C---:B------:R-:W-:Y:S02]  /*0700*/  ISETP.LT.U32.AND P0, PT, R152.reuse, 0x2, !P0 ;  /* 0x000000029800780c */ /* 0x040fe40004701070 */
[----:B------:R-:W-:Y:S01]  /*0710*/  @P3 LEA.HI R0, R152, R152, RZ, 0x1 ;  /* 0x0000009898003211 */ /* 0x000fe200078f08ff */
[----:B------:R-:W0:Y:S02]  /*0720*/  FENCE.VIEW.ASYNC.S ;  /* 0x00000000000073c6 */ /* 0x000e240000000000 */
[----:B0-----:R-:W0:Y:S01]  /*0730*/  @!UP0 SYNCS.EXCH.64 URZ, [UR6+0x30], UR4 ;  /* 0x00003004063f85b2 */ /* 0x001e220008000100 */
[----:B------:R-:W-:Y:S02]  /*0740*/  @P3 SHF.R.S32.HI R0, RZ, 0x1, R0 ;  /* 0x00000001ff003819 */ /* 0x000fe40000011400 */
[----:B-1----:R-:W-:Y:S01]  /*0750*/  ISETP.EQ.U32.AND P2, PT, R4, 0x1, PT ;  /* 0x000000010400780c */ /* 0x002fe20003f42070 */
[----:B------:R1:W0:Y:S01]  /*0760*/  @!UP1 SYNCS.EXCH.64 URZ, [UR6+0x38], UR4 ;  /* 0x00003804063f95b2 */ /* 0x0002220008000100 */
[----:B------:R-:W-:Y:S01]  /*0770*/  NOP ;  /* 0x0000000000007918 */ /* 0x000fe20000000000 */
[----:B-1----:R-:W-:-:S06]  /*0780*/  UIMAD UR4, UR11, UR12, UR10 ;  /* 0x0000000c0b0472a4 */ /* 0x002fcc000f8e020a */
[----:B------:R-:W-:Y:S02]  /*0790*/  @P3 ISETP.NE.AND P4, PT, R0, UR4, PT ;  /* 0x0000000400003c0c */ /* 0x000fe4000bf85270 */
[----:B------:R-:W-:Y:S02]  /*07a0*/  SEL R0, RZ, 0x1, !P0 ;  /* 0x00000001ff007807 */ /* 0x000fe40004000000 */
[----:B------:R-:W-:-:S04]  /*07b0*/  @P3 SEL R19, RZ, 0x1, P4 ;  /* 0x00000001ff133807 */ /* 0x000fc80002000000 */
[----:B------:R-:W-:Y:S01]  /*07c0*/  LOP3.LUT R19, R19, R0, RZ, 0xc0, !PT ;  /* 0x0000000013137212 */ /* 0x000fe200078ec0ff */
[----:B------:R-:W-:Y:S06]  /*07d0*/  @!P2 BRA `(.L_x_3) ;  /* 0x000000000008a947 */ /* 0x000fec0003800000 */
[----:B0-234-:R-:W-:Y:S01]  /*07e0*/  UCGABAR_ARV ;  /* 0x00000000000079c7 */ /* 0x01dfe20008000000 */
[----:B------:R-:W-:Y:S05]  /*07f0*/  BRA `(.L_x_4) ;  /* 0x0000000000047947 */ /* 0x000fea0003800000 */
.L_x_3:
[----:B0-234-:R-:W-:Y:S01]  /*0800*/  NOP ;  /* 0x0000000000007918 */ /* 0x01dfe20000000000 */
.L_x_4:
[----:B------:R-:W-:Y:S01]  /*0810*/  ULDC UR4, c[0x0][0x65c] ;  /* 0x0001970000047ab9 */ /* 0x000fe20000000800 */
[----:B------:R-:W-:Y:S01]  /*0820*/  UMOV UR5, URZ ;  /* 0x0000003f00057c82 */ /* 0x000fe20008000000 */
[----:B------:R-:W-:-:S03]  /*0830*/  UISETP.NE.AND UP0, UPT, UR4, 0x1, UPT ;  /* 0x000000010400788c */ /* 0x000fc6000bf05270 */
[----:B------:R-:W-:Y:S01]  /*0840*/  UMOV UR4, UR13 ;  /* 0x0000000d00047c82 */ /* 0x000fe20008000000 */
[----:B------:R-:W-:Y:S02]  /*0850*/  UP2UR UR39, UPR, URZ, 0x1 ;  /* 0x000000013f277883 */ /* 0x000fe40008000000 */
[----:B------:R-:W-:Y:S02]  /*0860*/  PLOP3.LUT P0, PT, PT, PT, UP0, 0x80, 0x0 ;  /* 0x000000000000781c */ /* 0x000fe40003f0f008 */
[----:B------:R-:W-:Y:S02]  /*0870*/  PLOP3.LUT P3, PT, PT, PT, UP0, 0x80, 0x0 ;  /* 0x000000000000781c */ /* 0x000fe40003f6f008 */
[----:B------:R-:W-:Y:S01]  /*0880*/  PLOP3.LUT P5, PT, PT, PT, UP0, 0x80, 0x0 ;  /* 0x000000000000781c */ /* 0x000fe20003faf008 */
[----:B------:R-:W-:Y:S01]  /*0890*/  @UP0 ULDC UR14, c[0x0][0x10] ;  /* 0x00000400000e0ab9 */ /* 0x000fe20000000800 */
[----:B------:R-:W-:Y:S01]  /*08a0*/  @UP0 UMOV UR6, UR10 ;  /* 0x0000000a00060c82 */ /* 0x000fe20008000000 */
[----:B------:R-:W-:Y:S01]  /*08b0*/  @UP0 UMOV UR7, URZ ;  /* 0x0000003f00070c82 */ /* 0x000fe20008000000 */
[----:B------:R-:W-:Y:S01]  /*08c0*/  PLOP3.LUT P4, PT, PT, PT, UP0, 0x80, 0x0 ;  /* 0x000000000000781c */ /* 0x000fe20003f8f008 */
[----:B------:R-:W-:-:S03]  /*08d0*/  @UP0 UIMAD.WIDE.U32 UR14, UR13, UR14, UR6 ;  /* 0x0000000e0d0e02a5 */ /* 0x000fc6000f8e0006 */
[----:B------:R-:W-:Y:S01]  /*08e0*/  @!UP0 ULDC UR7, c[0x0][0xc] ;  /* 0x0000030000078ab9 */ /* 0x000fe20000000800 */
[----:B------:R-:W-:Y:S01]  /*08f0*/  @UP0 UMOV UR6, URZ ;  /* 0x0000003f00060c82 */ /* 0x000fe20008000000 */
[----:B------:R-:W-:Y:S01]  /*0900*/  @!UP0 UIMAD.WIDE.U32 UR4, UR10, UR7, UR4 ;  /* 0x000000070a0482a5 */ /* 0x000fe2000f8e0004 */
[----:B------:R-:W-:Y:S01]  /*0910*/  IMAD.U32 R2, RZ, RZ, UR14 ;  /* 0x0000000eff027e24 */ /* 0x000fe2000f8e00ff */
[----:B------:R-:W-:Y:S02]  /*0920*/  @UP0 UIADD3 UR6, UR15, UR6, URZ ;  /* 0x000000060f060290 */ /* 0x000fe4000fffe03f */
[----:B------:R-:W-:Y:S02]  /*0930*/  IMAD.U32 R3, RZ, RZ, UR15 ;  /* 0x0000000fff037e24 */ /* 0x000fe4000f8e00ff */
[----:B------:R-:W-:Y:S02]  /*0940*/  @P0 IMAD.MOV.U32 R7, RZ, RZ, R2 ;  /* 0x000000ffff070224 */ /* 0x000fe400078e0002 */
[----:B------:R-:W-:-:S02]  /*0950*/  IMAD.U32 R5, RZ, RZ, UR5 ;  /* 0x00000005ff057e24 */ /* 0x000fc4000f8e00ff */
[----:B------:R-:W-:Y:S02]  /*0960*/  IMAD.U32 R2, RZ, RZ, UR4 ;  /* 0x00000004ff027e24 */ /* 0x000fe4000f8e00ff */
[----:B------:R-:W-:Y:S02]  /*0970*/  @P3 IMAD.U32 R6, RZ, RZ, UR6 ;  /* 0x00000006ff063e24 */ /* 0x000fe4000f8e00ff */
[----:B------:R-:W-:Y:S02]  /*0980*/  @!P5 IMAD.MOV.U32 R6, RZ, RZ, R5 ;  /* 0x000000ffff06d224 */ /* 0x000fe400078e0005 */
[----:B------:R-:W-:Y:S02]  /*0990*/  @!P4 IMAD.MOV.U32 R7, RZ, RZ, R2 ;  /* 0x000000ffff07c224 */ /* 0x000fe400078e0002 */
[----:B------:R-:W-:Y:S01]  /*09a0*/  IMAD.U32 R3, RZ, RZ, UR5 ;  /* 0x00000005ff037e24 */ /* 0x000fe2000f8e00ff */
[----:B------:R0:W-:Y:S01]  /*09b0*/  STL [R1+0x400], R6 ;  /* 0x0004000601007387 */ /* 0x0001e20000100800 */
[----:B------:R-:W-:-:S03]  /*09c0*/  IMAD.U32 R4, RZ, RZ, UR4 ;  /* 0x00000004ff047e24 */ /* 0x000fc6000f8e00ff */
[----:B------:R0:W-:Y:S01]  /*09d0*/  STL [R1+0x404], R7 ;  /* 0x0004040701007387 */ /* 0x0001e20000100800 */
[----:B------:R-:W-:Y:S05]  /*09e0*/  @!P2 BRA `(.L_x_5) ;  /* 0x00000000000ca947 */ /* 0x000fea0003800000 */
[----:B------:R-:W-:Y:S01]  /*09f0*/  UCGABAR_WAIT ;  /* 0x0000000000007dc7 */ /* 0x000fe20008000000 */
[----:B------:R-:W-:Y:S01]  /*0a00*/  CCTL.IVALL ;  /* 0x00000000ff00798f */ /* 0x000fe20002000000 */
[----:B------:R-:W-:Y:S05]  /*0a10*/  BRA `(.L_x_6) ;  /* 0x0000000000047947 */ /* 0x000fea0003800000 */
.L_x_5:
[----:B------:R-:W-:Y:S06]  /*0a20*/  BAR.SYNC.DEFER_BLOCKING 0x0 ;  /* 0x0000000000007b1d */ /* 0x000fec0000010000 */
.L_x_6:
[----:B------:R-:W-:Y:S05]  /*0a30*/  @!P1 BRA `(.L_x_7) ;  /* 0x0000025400749947 */ /* 0x000fea0003800000 */
[----:B------:R-:W-:-:S06]  /*0a40*/  UISETP.GT.U32.AND UP0, UPT, UR16, 0x1, UPT ;  /* 0x000000011000788c */ /* 0x000fcc000bf04070 */
[----:B------:R-:W-:-:S13]  /*0a50*/  PLOP3.LUT P0, PT, PT, PT, UP0, 0x80, 0x0 ;  /* 0x000000000000781c */ /* 0x000fda0003f0f008 */
[----:B------:R-:W-:Y:S05]  /*0a60*/  @P0 EXIT ;  /* 0x000000000000094d */ /* 0x000fea0003800000 */
[----:B------:R-:W-:Y:S01]  /*0a70*/  ULDC.64 UR4, c[0x0][0x650] ;  /* 0x0001940000047ab9 */ /* 0x000fe20000000a00 */
[----:B------:R-:W-:Y:S01]  /*0a80*/  UMOV UR40, 0xffffffff ;  /* 0xffffffff00287882 */ /* 0x000fe20000000000 */
[----:B------:R-:W-:Y:S01]  /*0a90*/  ISETP.GE.U32.AND P0, PT, R7, UR4, PT ;  /* 0x0000000407007c0c */ /* 0x000fe2000bf06070 */
[----:B------:R-:W-:Y:S01]  /*0aa0*/  UMOV UR41, 0xffffffff ;  /* 0xffffffff00297882 */ /* 0x000fe20000000000 */
[----:B------:R-:W-:Y:S01]  /*0ab0*/  UMOV UR42, 0xffffffff ;  /* 0xffffffff002a7882 */ /* 0x000fe20000000000 */
[----:B------:R-:W-:Y:S02]  /*0ac0*/  PRMT R0, RZ, 0x7610, R0 ;  /* 0x00007610ff007816 */ /* 0x000fe40000000000 */
[----:B------:R-:W-:-:S13]  /*0ad0*/  ISETP.GE.U32.AND.EX P0, PT, R6, UR5, PT, P0 ;  /* 0x0000000506007c0c */ /* 0x000fda000bf06100 */
[----:B------:R-:W-:Y:S05]  /*0ae0*/  @P0 BRA `(.L_x_8) ;  /* 0x0000000400480947 */ /* 0x000fea0003800000 */
[----:B------:R-:W-:Y:S01]  /*0af0*/  ULDC.64 UR16, c[0x0][0x628] ;  /* 0x00018a0000107ab9 */ /* 0x000fe20000000a00 */
[C---:B------:R-:W-:Y:S01]  /*0b00*/  R2UR UR19, R7.reuse ;  /* 0x00000000071372ca */ /* 0x040fe200000e0000 */
[----:B------:R-:W-:Y:S01]  /*0b10*/  ULDC UR18, c[0x0][0x630] ;  /* 0x00018c0000127ab9 */ /* 0x000fe20000000800 */
[----:B------:R-:W-:Y:S02]  /*0b20*/  ISETP.NE.U32.AND P0, PT, RZ, UR16, PT ;  /* 0x00000010ff007c0c */ /* 0x000fe4000bf05070 */
[----:B------:R-:W-:Y:S02]  /*0b30*/  R2UR UR4, R7 ;  /* 0x00000000070472ca */ /* 0x000fe400000e0000 */
[----:B------:R-:W-:Y:S02]  /*0b40*/  ISETP.NE.AND.EX P0, PT, RZ, UR17, PT, P0 ;  /* 0x00000011ff007c0c */ /* 0x000fe4000bf05300 */
[----:B------:R-:W-:-:S11]  /*0b50*/  R2UR UR5, R6 ;  /* 0x00000000060572ca */ /* 0x000fd600000e0000 */
[----:B------:R-:W-:Y:S05]  /*0b60*/  @!P0 BRA `(.L_x_9) ;  /* 0x0000000000308947 */ /* 0x000fea0003800000 */
[----:B------:R-:W-:Y:S01]  /*0b70*/  R2UR UR4, R7 ;  /* 0x00000000070472ca */ /* 0x000fe200000e0000 */
[----:B------:R-:W-:Y:S01]  /*0b80*/  ULDC UR9, c[0x0][0x634] ;  /* 0x00018d0000097ab9 */ /* 0x000fe20000000800 */
[----:B------:R-:W-:-:S11]  /*0b90*/  R2UR UR13, R6 ;  /* 0x00000000060d72ca */ /* 0x000fd600000e0000 */
[----:B------:R-:W-:-:S04]  /*0ba0*/  UIADD3 UR9, UP0, UR4, UR9, URZ ;  /* 0x0000000904097290 */ /* 0x000fc8000ff1e03f */
[----:B------:R-:W-:-:S04]  /*0bb0*/  UIADD3.X UR13, URZ, UR13, URZ, UP0, !UPT ;  /* 0x0000000d3f0d7290 */ /* 0x000fc800087fe43f */
[----:B------:R-:W-:-:S04]  /*0bc0*/  UIMAD.WIDE.U32 UR4, UR13, UR16, URZ ;  /* 0x000000100d0472a5 */ /* 0x000fc8000f8e003f */
[----:B------:R-:W-:Y:S02]  /*0bd0*/  UIMAD.WIDE.U32 UR6, UP0, UR9, UR17, UR4 ;  /* 0x00000011090672a5 */ /* 0x000fe4000f800004 */
[----:B------:R-:W-:Y:S02]  /*0be0*/  UIMAD.WIDE.U32 UR4, UR9, UR16, URZ ;  /* 0x00000010090472a5 */ /* 0x000fe4000f8e003f */
[----:B------:R-:W-:Y:S02]  /*0bf0*/  UIADD3.X UR15, URZ, URZ, URZ, UP0, !UPT ;  /* 0x0000003f3f0f7290 */ /* 0x000fe400087fe43f */
[----:B------:R-:W-:Y:S01]  /*0c00*/  UIADD3 URZ, UP0, UR5, UR6, URZ ;  /* 0x00000006053f7290 */ /* 0x000fe2000ff1e03f */
[----:B------:R-:W-:-:S03]  /*0c10*/  UMOV UR14, UR7 ;  /* 0x00000007000e7c82 */ /* 0x000fc60008000000 */
[----:B------:R-:W-:-:S12]  /*0c20*/  UIMAD.WIDE.U32.X UR4, UR13, UR17, UR14, UP0 ;  /* 0x000000110d0472a5 */ /* 0x000fd800080e040e */
.L_x_9:
[----:B------:R-:W-:Y:S01]  /*0c30*/  USHF.R.U64 UR42, UR4, UR18, UR5 ;  /* 0x00000012042a7299 */ /* 0x000fe20008001205 */
[----:B------:R-:W-:Y:S01]  /*0c40*/  R2UR UR7, R6 ;  /* 0x00000000060772ca */ /* 0x000fe200000e0000 */
[----:B------:R-:W-:Y:S02]  /*0c50*/  USHF.R.U32.HI UR4, URZ, UR18, UR5 ;  /* 0x000000123f047299 */ /* 0x000fe40008011605 */
[----:B------:R-:W-:Y:S01]  /*0c60*/  UIADD3 UR5, UP0, URZ, -UR42, URZ ;  /* 0x8000002a3f057290 */ /* 0x000fe2000ff1e03f */
[----:B------:R-:W-:Y:S01]  /*0c70*/  ULDC.64 UR14, c[0x0][0x620] ;  /* 0x00018800000e7ab9 */ /* 0x000fe20000000a00 */
[----:B------:R-:W-:Y:S02]  /*0c80*/  UMOV UR6, UR19 ;  /* 0x0000001300067c82 */ /* 0x000fe40008000000 */
[----:B------:R-:W-:Y:S01]  /*0c90*/  UIADD3.X UR4, URZ, ~UR4, URZ, UP0, !UPT ;  /* 0x800000043f047290 */ /* 0x000fe200087fe43f */
[----:B------:R-:W-:Y:S01]  /*0ca0*/  ULDC UR9, c[0x0][0x618] ;  /* 0x0001860000097ab9 */ /* 0x000fe20000000800 */
[----:B------:R-:W-:-:S02]  /*0cb0*/  UIMAD UR12, UR11, UR12, UR10 ;  /* 0x0000000c0b0c72a4 */ /* 0x000fc4000f8e020a */
[----:B------:R-:W-:Y:S02]  /*0cc0*/  UIMAD UR4, UR4, UR14, URZ ;  /* 0x0000000e040472a4 */ /* 0x000fe4000f8e023f */
[----:B------:R-:W-:Y:S02]  /*0cd0*/  UIMAD.WIDE.U32 UR6, UR5, UR14, UR6 ;  /* 0x0000000e050672a5 */ /* 0x000fe4000f8e0006 */
[----:B------:R-:W-:Y:S01]  /*0ce0*/  UIMAD UR4, UR5, UR15, UR4 ;  /* 0x0000000f050472a4 */ /* 0x000fe2000f8e0204 */
[----:B------:R-:W-:Y:S01]  /*0cf0*/  ULDC UR10, c[0x0][0x608] ;  /* 0x00018200000a7ab9 */ /* 0x000fe20000000800 */
[----:B------:R-:W-:Y:S02]  /*0d00*/  ULDC UR18, c[0x0][0x658] ;  /* 0x0001960000127ab9 */ /* 0x000fe40000000800 */
[----:B------:R-:W-:Y:S01]  /*0d10*/  UIADD3 UR7, UR7, UR4, URZ ;  /* 0x0000000407077290 */ /* 0x000fe2000fffe03f */
[----:B------:R-:W-:Y:S02]  /*0d20*/  UMOV UR11, 0xffffffff ;  /* 0xffffffff000b7882 */ /* 0x000fe40000000000 */
[----:B------:R-:W-:Y:S01]  /*0d30*/  ULDC.64 UR4, c[0x0][0x640] ;  /* 0x0001900000047ab9 */ /* 0x000fe20000000a00 */
[----:B------:R-:W-:Y:S01]  /*0d40*/  USHF.R.U64 UR16, UR6, UR9, UR7 ;  /* 0x0000000906107299 */ /* 0x000fe20008001207 */
[----:B------:R-:W-:Y:S01]  /*0d50*/  ISETP.NE.U32.AND P0, PT, RZ, UR4, PT ;  /* 0x00000004ff007c0c */ /* 0x000fe2000bf05070 */
[----:B------:R-:W-:-:S02]  /*0d60*/  USHF.R.U32.HI UR7, URZ, UR9, UR7 ;  /* 0x000000093f077299 */ /* 0x000fc40008011607 */
[----:B------:R-:W-:Y:S01]  /*0d70*/  USHF.L.U32 UR6, UR11, UR18, URZ ;  /* 0x000000120b067299 */ /* 0x000fe2000800063f */
[----:B------:R-:W-:Y:S01]  /*0d80*/  ISETP.NE.AND.EX P0, PT, RZ, UR5, PT, P0 ;  /* 0x00000005ff007c0c */ /* 0x000fe2000bf05300 */
[----:B------:R-:W-:Y:S02]  /*0d90*/  USHF.R.U64 UR22, UR16, UR10, UR7 ;  /* 0x0000000a10167299 */ /* 0x000fe40008001207 */
[----:B------:R-:W-:Y:S02]  /*0da0*/  USHF.R.U32.HI UR7, URZ, UR10, UR7 ;  /* 0x0000000a3f077299 */ /* 0x000fe40008011607 */
[----:B------:R-:W-:Y:S02]  /*0db0*/  UISETP.NE.AND UP1, UPT, UR39, URZ, UPT ;  /* 0x0000003f2700728c */ /* 0x000fe4000bf25270 */
[----:B------:R-:W-:Y:S01]  /*0dc0*/  USHF.R.U64 UR23, UR22, UR18, UR7 ;  /* 0x0000001216177299 */ /* 0x000fe20008001207 */
[----:B------:R-:W-:Y:S01]  /*0dd0*/  ULDC UR17, c[0x0][0x600] ;  /* 0x0001800000117ab9 */ /* 0x000fe20000000800 */
[----:B------:R-:W-:-:S02]  /*0de0*/  ULOP3.LUT UR13, URZ, UR6, URZ, 0x33, !UPT ;  /* 0x000000063f0d7292 */ /* 0x000fc4000f8e333f */
[----:B------:R-:W-:Y:S02]  /*0df0*/  UIADD3 UR15, UR17, -0x1, URZ ;  /* 0xffffffff110f7890 */ /* 0x000fe4000fffe03f */
[----:B------:R-:W-:Y:S02]  /*0e00*/  USEL UR12, UR8, UR12, !UP1 ;  /* 0x0000000c080c7287 */ /* 0x000fe4000c800000 */
[----:B------:R-:W-:Y:S01]  /*0e10*/  USHF.R.U32.HI UR7, URZ, UR18, UR7 ;  /* 0x000000123f077299 */ /* 0x000fe20008011607 */
[----:B------:R-:W-:Y:S01]  /*0e20*/  ULDC UR19, c[0x0][0x648] ;  /* 0x0001920000137ab9 */ /* 0x000fe20000000800 */
[----:B------:R-:W-:Y:S01]  /*0e30*/  ULDC UR20, c[0x0][0x638] ;  /* 0x00018e0000147ab9 */ /* 0x000fe20000000800 */
[----:B------:R-:W-:Y:S01]  /*0e40*/  UMOV UR21, 0x1 ;  /* 0x0000000100157882 */ /* 0x000fe20000000000 */
[----:B------:R-:W-:Y:S01]  /*0e50*/  UMOV UR6, UR23 ;  /* 0x0000001700067c82 */ /* 0x000fe20008000000 */
[----:B------:R-:W-:Y:S07]  /*0e60*/  @!P0 BRA `(.L_x_10) ;  /* 0x0000000000308947 */ /* 0x000fee0003800000 */
[----:B------:R-:W-:Y:S02]  /*0e70*/  ULDC UR10, c[0x0][0x64c] ;  /* 0x00019300000a7ab9 */ /* 0x000fe40000000800 */
        /* <DEDUP_REMOVED lines=8> */
[----:B------:R-:W-:-:S07]  /*0f00*/  UIMAD.WIDE.U32.X UR4, UR14, UR5, UR10, UP0 ;  /* 0x000000050e0472a5 */ /* 0x000fce00080e040a */
[----:B------:R-:W-:Y:S01]  /*0f10*/  UMOV UR6, UR4 ;  /* 0x0000000400067c82 */ /* 0x000fe20008000000 */
[----:B------:R-:W-:-:S05]  /*0f20*/  UMOV UR7, UR5 ;  /* 0x0000000500077c82 */ /* 0x000fca0008000000 */
.L_x_10:
[----:B------:R-:W-:Y:S01]  /*0f30*/  USHF.R.U64 UR5, UR6, UR19, UR7 ;  /* 0x0000001306057299 */ /* 0x000fe20008001207 */
[----:B------:R-:W-:Y:S01]  /*0f40*/  IMAD.MOV.U32 R0, RZ, RZ, 0x1 ;  /* 0x00000001ff007424 */ /* 0x000fe200078e00ff */
[----:B------:R-:W-:Y:S02]  /*0f50*/  USHF.L.U32 UR4, UR21, UR18, URZ ;  /* 0x0000001215047299 */ /* 0x000fe4000800063f */
[----:B------:R-:W-:Y:S02]  /*0f60*/  ULOP3.LUT UR13, UR22, UR13, URZ, 0xc0, !UPT ;  /* 0x0000000d160d7292 */ /* 0x000fe4000f8ec03f */
[----:B------:R-:W-:Y:S02]  /*0f70*/  UIADD3 UR6, -UR5, URZ, URZ ;  /* 0x0000003f05067290 */ /* 0x000fe4000fffe13f */
[----:B------:R-:W-:Y:S02]  /*0f80*/  UIMAD UR13, UR4, UR5, UR13 ;  /* 0x00000005040d72a4 */ /* 0x000fe4000f8e020d */
[----:B------:R-:W-:-:S02]  /*0f90*/  ULOP3.LUT UR15, UR16, UR15, URZ, 0xc0, !UPT ;  /* 0x0000000f100f7292 */ /* 0x000fc4000f8ec03f */
[----:B------:R-:W-:Y:S01]  /*0fa0*/  UIMAD UR4, UR6, UR20, UR23 ;  /* 0x00000014060472a4 */ /* 0x000fe2000f8e0217 */
[----:B------:R-:W-:Y:S01]  /*0fb0*/  ULDC UR5, c[0x0][0x610] ;  /* 0x0001840000057ab9 */ /* 0x000fe20000000800 */
[----:B------:R-:W-:Y:S02]  /*0fc0*/  UISETP.NE.AND UP0, UPT, UR39, URZ, UPT ;  /* 0x0000003f2700728c */ /* 0x000fe4000bf05270 */
[----:B------:R-:W-:Y:S02]  /*0fd0*/  UIMAD UR12, UR13, UR5, UR12 ;  /* 0x000000050d0c72a4 */ /* 0x000fe4000f8e020c */
[----:B------:R-:W-:-:S04]  /*0fe0*/  UIMAD UR4, UR4, UR17, UR15 ;  /* 0x00000011040472a4 */ /* 0x000fc8000f8e020f */
[----:B------:R-:W-:Y:S02]  /*0ff0*/  USEL UR41, UR4, UR12, !UP0 ;  /* 0x0000000c04297287 */ /* 0x000fe4000c000000 */
[----:B------:R-:W-:-:S12]  /*1000*/  USEL UR40, UR12, UR4, !UP0 ;  /* 0x000000040c287287 */ /* 0x000fd8000c000000 */
.L_x_8:
[----:B------:R-:W-:-:S08]  /*1010*/  NOP ;  /* 0x0000000000007918 */ /* 0x000fd00000000000 */
[----:B------:R-:W1:Y:S02]  /*1020*/  USETMAXREG.TRY_ALLOC.CTAPOOL UP0, 0xf0 ;  /* 0x000000f0000079c8 */ /* 0x000e640008000600 */
[----:B-1----:R-:W-:-:S13]  /*1030*/  PLOP3.LUT P0, PT, PT, PT, UP0, 0x80, 0x0 ;  /* 0x000000000000781c */ /* 0x002fda0003f0f008 */
[----:B------:R-:W-:Y:S05]  /*1040*/  @!P0 BRA `(.L_x_8) ;  /* 0xfffffffc00f08947 */ /* 0x000fea000383ffff */
[----:B------:R-:W-:Y:S01]  /*1050*/  ULDC.64 UR4, c[0x0][0x598] ;  /* 0x0001660000047ab9 */ /* 0x000fe20000000a00 */
[----:B------:R-:W-:Y:S01]  /*1060*/  ULDC.64 UR48, c[0x0][0x208] ;  /* 0x0000820000307ab9 */ /* 0x000fe20000000a00 */
[----:B------:R-:W-:-:S04]  /*1070*/  ISETP.NE.U32.AND P0, PT, RZ, UR4, PT ;  /* 0x00000004ff007c0c */ /* 0x000fc8000bf05070 */
[----:B------:R-:W-:-:S13]  /*1080*/  ISETP.NE.AND.EX P0, PT, RZ, UR5, PT, P0 ;  /* 0x00000005ff007c0c */ /* 0x000fda000bf05300 */
[----:B------:R-:W-:Y:S05]  /*1090*/  @!P0 BRA `(.L_x_11) ;  /* 0x00000000001c8947 */ /* 0x000fea0003800000 */
[----:B------:R-:W1:Y:S02]  /*10a0*/  LDC.64 R2, c[0x0][0x598] ;  /* 0x00016600ff027b82 */ /* 0x000e640000000a00 */
[----:B-1----:R-:W2:Y:S02]  /*10b0*/  LDG.E.64 R2, desc[UR48][R2.64] ;  /* 0x0000003002027981 */ /* 0x002ea4000c1e1b00 */
[----:B--2---:R-:W-:-:S04]  /*10c0*/  ISETP.NE.U32.AND P0, PT, R2, RZ, PT ;  /* 0x000000ff0200720c */ /* 0x004fc80003f05070 */
[----:B------:R-:W-:-:S13]  /*10d0*/  ISETP.NE.AND.EX P0, PT, R3, RZ, PT, P0 ;  /* 0x000000ff0300720c */ /* 0x000fda0003f05300 */
[----:B------:R-:W-:Y:S05]  /*10e0*/  @!P0 BRA `(.L_x_11) ;  /* 0x0000000000088947 */ /* 0x000fea0003800000 */
[----:B------:R1:W5:Y:S01]  /*10f0*/  LD.E R17, desc[UR48][R2.64] ;  /* 0x0000003002117980 */ /* 0x000362000c101900 */
[----:B------:R-:W-:Y:S05]  /*1100*/  BRA `(.L_x_12) ;  /* 0x0000000000247947 */ /* 0x000fea0003800000 */
.L_x_11:
[----:B------:R-:W-:Y:S02]  /*1110*/  ULDC.64 UR4, c[0x0][0x588] ;  /* 0x0001620000047ab9 */ /* 0x000fe40000000a00 */
[----:B------:R-:W-:-:S04]  /*1120*/  ISETP.NE.U32.AND P0, PT, RZ, UR4, PT ;  /* 0x00000004ff007c0c */ /* 0x000fc8000bf05070 */
[----:B------:R-:W-:-:S13]  /*1130*/  ISETP.NE.AND.EX P0, PT, RZ, UR5, PT, P0 ;  /* 0x00000005ff007c0c */ /* 0x000fda000bf05300 */
[----:B------:R-:W-:Y:S05]  /*1140*/  @!P0 BRA `(.L_x_13) ;  /* 0x00000000000c8947 */ /* 0x000fea0003800000 */
[----:B------:R-:W1:Y:S02]  /*1150*/  LDC.64 R2, c[0x0][0x588] ;  /* 0x00016200ff027b82 */ /* 0x000e640000000a00 */
[----:B-1----:R2:W5:Y:S01]  /*1160*/  LDG.E R17, desc[UR48][R2.64] ;  /* 0x0000003002117981 */ /* 0x002562000c1e1900 */
[----:B------:R-:W-:Y:S05]  /*1170*/  BRA `(.L_x_12) ;  /* 0x0000000000087947 */ /* 0x000fea0003800000 */
.L_x_13:
[----:B------:R-:W-:Y:S02]  /*1180*/  ULDC UR4, c[0x0][0x580] ;  /* 0x0001600000047ab9 */ /* 0x000fe40000000800 */
[----:B------:R-:W-:-:S07]  /*1190*/  IMAD.U32 R17, RZ, RZ, UR4 ;  /* 0x00000004ff117e24 */ /* 0x000fce000f8e00ff */
.L_x_12:
[----:B------:R-:W-:Y:S02]  /*11a0*/  ULDC.64 UR4, c[0x0][0x5a0] ;  /* 0x0001680000047ab9 */ /* 0x000fe40000000a00 */
[----:B------:R-:W-:-:S04]  /*11b0*/  ISETP.NE.U32.AND P0, PT, RZ, UR4, PT ;  /* 0x00000004ff007c0c */ /* 0x000fc8000bf05070 */
[----:B------:R-:W-:-:S13]  /*11c0*/  ISETP.NE.AND.EX P0, PT, RZ, UR5, PT, P0 ;  /* 0x00000005ff007c0c */ /* 0x000fda000bf05300 */
[----:B------:R-:W-:Y:S05]  /*11d0*/  @!P0 BRA `(.L_x_14) ;  /* 0x00000000001c8947 */ /* 0x000fea0003800000 */
[----:B-12---:R-:W1:Y:S02]  /*11e0*/  LDC.64 R2, c[0x0][0x5a0] ;  /* 0x00016800ff027b82 */ /* 0x006e640000000a00 */
[----:B-1----:R-:W2:Y:S02]  /*11f0*/  LDG.E.64 R2, desc[UR48][R2.64] ;  /* 0x0000003002027981 */ /* 0x002ea4000c1e1b00 */
[----:B--2---:R-:W-:-:S04]  /*1200*/  ISETP.NE.U32.AND P0, PT, R2, RZ, PT ;  /* 0x000000ff0200720c */ /* 0x004fc80003f05070 */
[----:B------:R-:W-:-:S13]  /*1210*/  ISETP.NE.AND.EX P0, PT, R3, RZ, PT, P0 ;  /* 0x000000ff0300720c */ /* 0x000fda0003f05300 */
[----:B------:R-:W-:Y:S05]  /*1220*/  @!P0 BRA `(.L_x_14) ;  /* 0x0000000000088947 */ /* 0x000fea0003800000 */
[----:B------:R1:W5:Y:S01]  /*1230*/  LD.E R18, desc[UR48][R2.64] ;  /* 0x0000003002127980 */ /* 0x000362000c101900 */
[----:B------:R-:W-:Y:S05]  /*1240*/  BRA `(.L_x_15) ;  /* 0x0000000000247947 */ /* 0x000fea0003800000 */
.L_x_14:
[----:B------:R-:W-:Y:S02]  /*1250*/  ULDC.64 UR4, c[0x0][0x590] ;  /* 0x0001640000047ab9 */ /* 0x000fe40000000a00 */
[----:B------:R-:W-:-:S04]  /*1260*/  ISETP.NE.U32.AND P0, PT, RZ, UR4, PT ;  /* 0x00000004ff007c0c */ /* 0x000fc8000bf05070 */
[----:B------:R-:W-:-:S13]  /*1270*/  ISETP.NE.AND.EX P0, PT, RZ, UR5, PT, P0 ;  /* 0x00000005ff007c0c */ /* 0x000fda000bf05300 */
[----:B------:R-:W-:Y:S05]  /*1280*/  @!P0 BRA `(.L_x_16) ;  /* 0x00000000000c8947 */ /* 0x000fea0003800000 */
[----:B-12---:R-:W1:Y:S02]  /*1290*/  LDC.64 R2, c[0x0][0x590] ;  /* 0x00016400ff027b82 */ /* 0x006e640000000a00 */
[----:B-1----:R2:W5:Y:S01]  /*12a0*/  LDG.E R18, desc[UR48][R2.64] ;  /* 0x0000003002127981 */ /* 0x002562000c1e1900 */
[----:B------:R-:W-:Y:S05]  /*12b0*/  BRA `(.L_x_15) ;  /* 0x0000000000087947 */ /* 0x000fea0003800000 */
.L_x_16:
[----:B------:R-:W-:Y:S02]  /*12c0*/  ULDC UR4, c[0x0][0x584] ;  /* 0x0001610000047ab9 */ /* 0x000fe40000000800 */
[----:B------:R-:W-:-:S07]  /*12d0*/  IMAD.U32 R18, RZ, RZ, UR4 ;  /* 0x00000004ff127e24 */ /* 0x000fce000f8e00ff */
.L_x_15:
[----:B------:R-:W-:-:S13]  /*12e0*/  LOP3.LUT P0, RZ, R0, 0xff, RZ, 0xc0, !PT ;  /* 0x000000ff00ff7812 */ /* 0x000fda000780c0ff */
[----:B------:R-:W-:Y:S05]  /*12f0*/  @!P0 EXIT ;  /* 0x000000000000894d */ /* 0x000fea0003800000 */
[----:B------:R-:W-:Y:S01]  /*1300*/  ULDC UR4, c[0x0][0x28c] ;  /* 0x0000a30000047ab9 */ /* 0x000fe20000000800 */
[----:B------:R-:W-:Y:S01]  /*1310*/  ULDC.64 UR46, c[0x0][0x5c8] ;  /* 0x00017200002e7ab9 */ /* 0x000fe20000000a00 */
[----:B------:R-:W-:Y:S02]  /*1320*/  UIADD3 UR4, UR4, 0x7f, URZ ;  /* 0x0000007f04047890 */ /* 0x000fe4000fffe03f */
[----:B------:R-:W-:Y:S02]  /*1330*/  USHF.L.U64.HI UR43, UR46, 0x7, UR47 ;  /* 0x000000072e2b7899 */ /* 0x000fe4000801022f */
[----:B------:R-:W-:Y:S02]  /*1340*/  USHF.R.S32.HI UR5, URZ, 0x1f, UR4 ;  /* 0x0000001f3f057899 */ /* 0x000fe40008011404 */
[----:B------:R-:W-:Y:S02]  /*1350*/  USHF.L.U32 UR44, UR46, 0x7, URZ ;  /* 0x000000072e2c7899 */ /* 0x000fe4000800063f */
[----:B------:R-:W-:-:S02]  /*1360*/  ULEA.HI UR5, UR5, UR4, URZ, 0x7 ;  /* 0x0000000405057291 */ /* 0x000fc4000f8f383f */
[----:B------:R-:W-:Y:S02]  /*1370*/  USHF.L.U64.HI UR45, UR46, 0x3, UR47 ;  /* 0x000000032e2d7899 */ /* 0x000fe4000801022f */
[----:B------:R-:W-:Y:S02]  /*1380*/  USHF.L.U32 UR46, UR46, 0x3, URZ ;  /* 0x000000032e2e7899 */ /* 0x000fe4000800063f */
[----:B------:R-:W-:Y:S01]  /*1390*/  USHF.R.S32.HI UR47, URZ, 0x7, UR5 ;  /* 0x000000073f2f7899 */ /* 0x000fe20008011405 */
[----:B------:R-:W-:Y:S01]  /*13a0*/  UMOV UR36, URZ ;  /* 0x0000003f00247c82 */ /* 0x000fe20008000000 */
[----:B------:R-:W-:-:S10]  /*13b0*/  UMOV UR37, URZ ;  /* 0x0000003f00257c82 */ /* 0x000fd40008000000 */
.L_x_52:
[----:B------:R-:W3:Y:S01]  /*13c0*/  S2R R0, SR_TID.X ;  /* 0x0000000000007919 */ /* 0x000ee20000002100 */
[----:B------:R-:W4:Y:S01]  /*13d0*/  S2UR UR7, SR_CgaCtaId ;  /* 0x00000000000779c3 */ /* 0x000f220000008800 */
[----:B------:R-:W-:Y:S02]  /*13e0*/  UMOV UR6, 0x400 ;  /* 0x0000040000067882 */ /* 0x000fe40000000000 */
[----:B----4-:R-:W-:Y:S01]  /*13f0*/  ULEA UR6, UR7, UR6, 0x18 ;  /* 0x0000000607067291 */ /* 0x010fe2000f8ec03f */
[----:B---3--:R-:W-:-:S04]  /*1400*/  LOP3.LUT R0, R0, 0x80, RZ, 0xc0, !PT ;  /* 0x0000008000007812 */ /* 0x008fc800078ec0ff */
[----:B------:R-:W-:-:S06]  /*1410*/  SHF.R.U32.HI R0, RZ, 0x7, R0 ;  /* 0x00000007ff007819 */ /* 0x000fcc0000011600 */
[----:B------:R-:W3:Y:S02]  /*1420*/  SHFL.IDX PT, R0, R0, RZ, 0x1f ;  /* 0x00001fff00007589 */ /* 0x000ee400000e0000 */
[----:B---3--:R-:W-:-:S13]  /*1430*/  R2UR UR4, R0 ;  /* 0x00000000000472ca */ /* 0x008fda00000e0000 */
[----:B------:R-:W-:-:S04]  /*1440*/  ULEA.HI UR5, UR4, UR4, URZ, 0x1 ;  /* 0x0000000404057291 */ /* 0x000fc8000f8f083f */
[----:B------:R-:W-:-:S04]  /*1450*/  ULOP3.LUT UR5, UR5, 0x7fffe, URZ, 0xc0, !UPT ;  /* 0x0007fffe05057892 */ /* 0x000fc8000f8ec03f */
[----:B------:R-:W-:-:S03]  /*1460*/  UIADD3 UR5, UR4, -UR5, URZ ;  /* 0x8000000504057290 */ /* 0x000fc6000fffe03f */
[----:B------:R-:W-:Y:S01]  /*1470*/  ULDC UR4, c[0x0][0x28c] ;  /* 0x0000a30000047ab9 */ /* 0x000fe20000000800 */
[----:B------:R-:W-:Y:S01]  /*1480*/  ULEA UR5, UR5, UR6, 0xd ;  /* 0x0000000605057291 */ /* 0x000fe2000f8e683f */
[----:B------:R-:W-:-:S03]  /*1490*/  ISETP.LT.AND P0, PT, RZ, UR4, PT ;  /* 0x00000004ff007c0c */ /* 0x000fc6000bf01270 */
[----:B------:R-:W-:-:S04]  /*14a0*/  UIADD3 UR5, UR5, 0x100, URZ ;  /* 0x0000010005057890 */ /* 0x000fc8000fffe03f */
[----:B------:R-:W-:-:S04]  /*14b0*/  USHF.R.U32.HI UR5, URZ, 0x4, UR5 ;  /* 0x000000043f057899 */ /* 0x000fc80008011605 */
[----:B------:R-:W-:Y:S02]  /*14c0*/  ULOP3.LUT UR50, UR5, 0x3fff, URZ, 0xc0, !UPT ;  /* 0x00003fff05327892 */ /* 0x000fe4000f8ec03f */
[----:B------:R-:W-:Y:S10]  /*14d0*/  @P0 BRA `(.L_x_17) ;  /* 0x0000000000400947 */ /* 0x000ff40003800000 */
[----:B------:R-:W-:Y:S01]  /*14e0*/  MOV R0, 0x0 ;  /* 0x0000000000007802 */ /* 0x000fe20000000f00 */
[----:B------:R-:W-:Y:S01]  /*14f0*/  ULDC.64 UR4, c[0x4][0x68] ;  /* 0x01001a0000047ab9 */ /* 0x000fe20000000a00 */
[----:B------:R-:W-:Y:S01]  /*1500*/  ULDC.64 UR6, c[0x4][0x8] ;  /* 0x0100020000067ab9 */ /* 0x000fe20000000a00 */
[----:B------:R-:W-:Y:S01]  /*1510*/  IMAD.U32 R4, RZ, RZ, UR4 ;  /* 0x00000004ff047e24 */ /* 0x000fe2000f8e00ff */
[----:B-12---:R1:W2:Y:S01]  /*1520*/  LDC.64 R2, c[0x4][R0] ;  /* 0x0100000000027b82 */ /* 0x0062a20000000a00 */
[----:B------:R-:W-:Y:S01]  /*1530*/  IMAD.U32 R5, RZ, RZ, UR5 ;  /* 0x00000005ff057e24 */ /* 0x000fe2000f8e00ff */
[----:B------:R-:W-:Y:S01]  /*1540*/  ULDC.64 UR4, c[0x4][0x70] ;  /* 0x01001c0000047ab9 */ /* 0x000fe20000000a00 */
[----:B------:R-:W-:Y:S02]  /*1550*/  IMAD.U32 R10, RZ, RZ, UR6 ;  /* 0x00000006ff0a7e24 */ /* 0x000fe4000f8e00ff */
[----:B0-----:R-:W-:Y:S02]  /*1560*/  IMAD.U32 R6, RZ, RZ, UR4 ;  /* 0x00000004ff067e24 */ /* 0x001fe4000f8e00ff */
[----:B------:R-:W-:-:S02]  /*1570*/  IMAD.U32 R7, RZ, RZ, UR5 ;  /* 0x00000005ff077e24 */ /* 0x000fc4000f8e00ff */
[----:B------:R-:W-:Y:S02]  /*1580*/  IMAD.U32 R11, RZ, RZ, UR7 ;  /* 0x00000007ff0b7e24 */ /* 0x000fe4000f8e00ff */
[----:B------:R-:W-:Y:S02]  /*1590*/  IMAD.MOV.U32 R8, RZ, RZ, 0x1e1 ;  /* 0x000001e1ff087424 */ /* 0x000fe400078e00ff */
[----:B------:R-:W-:Y:S02]  /*15a0*/  IMAD.MOV.U32 R12, RZ, RZ, 0x1 ;  /* 0x00000001ff0c7424 */ /* 0x000fe400078e00ff */
[----:B-1----:R-:W-:-:S07]  /*15b0*/  IMAD.MOV.U32 R13, RZ, RZ, RZ ;  /* 0x000000ffff0d7224 */ /* 0x002fce00078e00ff */
[----:B------:R-:W-:-:S07]  /*15c0*/  LEPC R20, `(.L_x_17) ;  /* 0x000000001014794e */ /* 0x000fce0000000000 */
[----:B--2--5:R-:W-:Y:S05]  /*15d0*/  CALL.ABS.NOINC R2 ;  /* 0x0000000002007343 */ /* 0x024fea0003c00000 */
.L_x_17:
[----:B------:R-:W-:-:S06]  /*15e0*/  ULOP3.LUT UR4, UR38, 0x1, URZ, 0xfc, !UPT ;  /* 0x0000000126047892 */ /* 0x000fcc000f8efc3f */
[----:B------:R-:W-:-:S05]  /*15f0*/  IMAD.U32 R0, RZ, RZ, UR4 ;  /* 0x00000004ff007e24 */ /* 0x000fca000f8e00ff */
[----:B------:R-:W-:-:S13]  /*1600*/  ISETP.NE.AND P0, PT, R0, 0x3, PT ;  /* 0x000000030000780c */ /* 0x000fda0003f05270 */
[----:B------:R-:W-:Y:S05]  /*1610*/  @!P0 BRA `(.L_x_18) ;  /* 0x0000000000048947 */ /* 0x000fea0003800000 */
[----:B------:R-:W-:Y:S01]  /*1620*/  BPT.TRAP 0x1 ;  /* 0x000000040000795c */ /* 0x000fe20000300000 */
.L_x_18:
[----:B------:R-:W3:Y:S01]  /*1630*/  S2UR UR5, SR_CgaCtaId ;  /* 0x00000000000579c3 */ /* 0x000ee20000008800 */
[----:B------:R-:W-:Y:S01]  /*1640*/  UMOV UR4, 0x400 ;  /* 0x0000040000047882 */ /* 0x000fe20000000000 */
[----:B-12---:R-:W-:Y:S02]  /*1650*/  IMAD.U32 R2, RZ, RZ, UR36 ;  /* 0x00000024ff027e24 */ /* 0x006fe4000f8e00ff */
[----:B------:R-:W-:-:S03]  /*1660*/  IMAD.U32 R3, RZ, RZ, UR37 ;  /* 0x00000025ff037e24 */ /* 0x000fc6000f8e00ff */
[----:B------:R-:W-:Y:S01]  /*1670*/  SHF.L.U32 R2, R2, 0x1f, RZ ;  /* 0x0000001f02027819 */ /* 0x000fe200000006ff */
[----:B---3--:R-:W-:-:S06]  /*1680*/  ULEA UR4, UR5, UR4, 0x18 ;  /* 0x0000000405047291 */ /* 0x008fcc000f8ec03f */
[----:B------:R-:W-:-:S04]  /*1690*/  IMAD.U32 R0, RZ, RZ, UR4 ;  /* 0x00000004ff007e24 */ /* 0x000fc8000f8e00ff */
[----:B------:R-:W-:-:S04]  /*16a0*/  IMAD R3, R3, 0x8, R0 ;  /* 0x0000000803037824 */ /* 0x000fc800078e0200 */
[----:B------:R1:W2:Y:S01]  /*16b0*/  SYNCS.PHASECHK.TRANS64.TRYWAIT P1, [R3+URZ], R2 ;  /* 0x00000002030075a7 */ /* 0x0002a2000802017f */
[----:B------:R-:W-:Y:S05]  /*16c0*/  @!P0 BRA `(.L_x_19) ;  /* 0x0000000000048947 */ /* 0x000fea0003800000 */
[----:B------:R-:W-:Y:S01]  /*16d0*/  BPT.TRAP 0x1 ;  /* 0x000000040000795c */ /* 0x000fe20000300000 */
.L_x_19:
[----:B--2---:R-:W-:Y:S05]  /*16e0*/  @P1 BRA `(.L_x_20) ;  /* 0x0000000000081947 */ /* 0x004fea0003800000 */
[----:B------:R-:W2:Y:S02]  /*16f0*/  SYNCS.PHASECHK.TRANS64.TRYWAIT P1, [R3+URZ], R2 ;  /* 0x00000002030075a7 */ /* 0x000ea4000802017f */
[----:B--2---:R-:W-:Y:S05]  /*1700*/  @!P1 BRA `(.L_x_21) ;  /* 0x0000025c00cc9947 */ /* 0x004fea0003800000 */
.L_x_20:
[----:B------:R-:W-:-:S04]  /*1710*/  UISETP.LT.AND UP0, UPT, UR47, 0x1, UPT ;  /* 0x000000012f00788c */ /* 0x000fc8000bf01270 */
[----:B------:R-:W-:-:S06]  /*1720*/  USEL UR4, UR47, 0x1, UP0 ;  /* 0x000000012f047887 */ /* 0x000fcc0008000000 */
[----:B-12---:R-:W-:Y:S01]  /*1730*/  IMAD.U32 R2, RZ, RZ, UR4 ;  /* 0x00000004ff027e24 */ /* 0x006fe2000f8e00ff */
[----:B------:R-:W-:Y:S05]  /*1740*/  WARPSYNC.ALL ;  /* 0x0000000000007948 */ /* 0x000fea0003800000 */
[----:B------:R-:W-:-:S04]  /*1750*/  IADD3 R2, -R2, UR47, RZ ;  /* 0x0000002f02027c10 */ /* 0x000fc8000fffe1ff */
[----:B------:R-:W-:Y:S02]  /*1760*/  ISETP.GE.AND P1, PT, R2, 0x1, PT ;  /* 0x000000010200780c */ /* 0x000fe40003f26270 */
[----:B------:R-:W-:Y:S01]  /*1770*/  R2UR UR4, R0 ;  /* 0x00000000000472ca */ /* 0x000fe200000e0000 */
[----:B------:R-:W-:Y:S01]  /*1780*/  WARPGROUP.ARRIVE ;  /* 0x00000000000079c5 */ /* 0x000fe20000000000 */
[----:B------:R-:W-:Y:S01]  /*1790*/  UMOV UR9, 0x40000040 ;  /* 0x4000004000097882 */ /* 0x000fe20000000000 */
[----:B------:R-:W-:Y:S01]  /*17a0*/  UMOV UR11, 0x40000040 ;  /* 0x40000040000b7882 */ /* 0x000fe20000000000 */
[----:B------:R-:W-:Y:S04]  /*17b0*/  STL [R1+0x6d0], R19 ;  /* 0x0006d01301007387 */ /* 0x000fe80000100800 */
[----:B-----5:R-:W-:Y:S04]  /*17c0*/  STL [R1+0x6cc], R18 ;  /* 0x0006cc1201007387 */ /* 0x020fe80000100800 */
[----:B------:R-:W-:Y:S01]  /*17d0*/  STL [R1+0x6c8], R17 ;  /* 0x0006c81101007387 */ /* 0x000fe20000100800 */
[----:B------:R-:W-:-:S03]  /*17e0*/  UIADD3 UR4, UR4, 0x18100, URZ ;  /* 0x0001810004047890 */ /* 0x000fc6000fffe03f */
[----:B------:R-:W-:Y:S01]  /*17f0*/  STL [R1+0x6c4], R16 ;  /* 0x0006c41001007387 */ /* 0x000fe20000100800 */
[----:B------:R-:W-:-:S03]  /*1800*/  USHF.R.U32.HI UR4, URZ, 0x4, UR4 ;  /* 0x000000043f047899 */ /* 0x000fc60008011604 */
[----:B------:R-:W-:Y:S01]  /*1810*/  STL [R1+0x6c0], R2 ;  /* 0x0006c00201007387 */ /* 0x000fe20000100800 */
[----:B------:R-:W-:Y:S02]  /*1820*/  ULOP3.LUT UR5, UR4, 0x3fff, URZ, 0xc0, !UPT ;  /* 0x00003fff04057892 */ /* 0x000fe4000f8ec03f */
[----:B------:R-:W-:Y:S01]  /*1830*/  ULOP3.LUT UR4, UR50, 0x10000, URZ, 0xfc, !UPT ;  /* 0x0001000032047892 */ /* 0x000fe2000f8efc3f */
[----:B------:R-:W-:Y:S01]  /*1840*/  STL [R1+0x6d4], R0 ;  /* 0x0006d40001007387 */ /* 0x000fe20000100800 */
[----:B------:R-:W-:Y:S02]  /*1850*/  ULOP3.LUT UR5, UR5, 0x10000, URZ, 0xfc, !UPT ;  /* 0x0001000005057892 */ /* 0x000fe4000f8efc3f */
[----:B------:R-:W-:Y:S02]  /*1860*/  UIMAD UR6, UR37, 0xc00, UR4 ;  /* 0x00000c00250678a4 */ /* 0x000fe4000f8e0204 */
[----:B------:R-:W-:-:S05]  /*1870*/  ULEA UR7, UR37, UR5, 0xb ;  /* 0x0000000525077291 */ /* 0x000fca000f8e583f */
[----:B------:R-:W-:Y:S02]  /*1880*/  UMOV UR8, UR6 ;  /* 0x0000000600087c82 */ /* 0x000fe40008000000 */
[----:B------:R-:W-:Y:S02]  /*1890*/  UMOV UR10, UR7 ;  /* 0x00000007000a7c82 */ /* 0x000fe40008000000 */
[----:B------:R-:W-:Y:S01]  /*18a0*/  IGMMA.64x256x32.S8.S8 R20, gdesc[UR8], RZ, !UPT, gsb0 ;  /* 0x06600000081479f1 */ /* 0x000fe2000c0410ff */
[----:B------:R-:W-:Y:S01]  /*18b0*/  UIADD3 UR8, UR6, 0x400, URZ ;  /* 0x0000040006087890 */ /* 0x000fe2000fffe03f */
[----:B------:R-:W-:Y:S01]  /*18c0*/  UMOV UR9, 0x40000040 ;  /* 0x4000004000097882 */ /* 0x000fe20000000000 */
[----:B------:R-:W-:Y:S02]  /*18d0*/  WARPGROUP.DEPBAR.LE gsb0, 0x0 ;  /* 0x00008000000079c5 */ /* 0x000fe40000010000 */
[----:B------:R-:W-:Y:S01]  /*18e0*/  STL.64 [R1+0x200], R20 ;  /* 0x0002001401007387 */ /* 0x000fe20000100a00 */
[----:B------:R-:W-:-:S02]  /*18f0*/  IMAD.MOV.U32 R235, RZ, RZ, R126 ;  /* 0x000000ffffeb7224 */ /* 0x000fc400078e007e */
[----:B------:R-:W-:Y:S01]  /*1900*/  IMAD.MOV.U32 R234, RZ, RZ, R127 ;  /* 0x000000ffffea7224 */ /* 0x000fe200078e007f */
[----:B------:R-:W-:Y:S01]  /*1910*/  STL.64 [R1+0x208], R22 ;  /* 0x0002081601007387 */ /* 0x000fe20000100a00 */
[----:B------:R-:W-:Y:S02]  /*1920*/  IMAD.MOV.U32 R233, RZ, RZ, R128 ;  /* 0x000000ffffe97224 */ /* 0x000fe400078e0080 */
[----:B------:R-:W-:Y:S01]  /*1930*/  IMAD.MOV.U32 R232, RZ, RZ, R129 ;  /* 0x000000ffffe87224 */ /* 0x000fe200078e0081 */
[----:B------:R-:W-:Y:S01]  /*1940*/  STL.64 [R1+0x210], R24 ;  /* 0x0002101801007387 */ /* 0x000fe20000100a00 */
[----:B------:R-:W-:Y:S02]  /*1950*/  IMAD.MOV.U32 R231, RZ, RZ, R130 ;  /* 0x000000ffffe77224 */ /* 0x000fe400078e0082 */
[----:B------:R-:W-:Y:S01]  /*1960*/  IMAD.MOV.U32 R230, RZ, RZ, R131 ;  /* 0x000000ffffe67224 */ /* 0x000fe200078e0083 */
        /* <DEDUP_REMOVED lines=24> */
[----:B------:R-:W-:Y:S04]  /*1af0*/  STL.64 [R1+0x258], R42 ;  /* 0x0002582a01007387 */ /* 0x000fe80000100a00 */
        /* <DEDUP_REMOVED lines=40> */
[----:B------:R1:W-:Y:S02]  /*1d80*/  STL.64 [R1+0x3a0], R124 ;  /* 0x0003a07c01007387 */ /* 0x0003e40000100a00 */
[----:B-1----:R-:W-:-:S06]  /*1d90*/  WARPGROUP.ARRIVE ;  /* 0x00000000000079c5 */ /* 0x002fcc0000000000 */
[----:B------:R-:W-:Y:S01]  /*1da0*/  IGMMA.64x256x32.S8.S8 R24, gdesc[UR8], RZ, !UPT, gsb0 ;  /* 0x06600000081879f1 */ /* 0x000fe2000c0410ff */
[----:B------:R-:W-:Y:S01]  /*1db0*/  UIADD3 UR8, UR6, 0x800, URZ ;  /* 0x0000080006087890 */ /* 0x000fe2000fffe03f */
[----:B------:R-:W-:Y:S01]  /*1dc0*/  UMOV UR9, 0x40000040 ;  /* 0x4000004000097882 */ /* 0x000fe20000000000 */
[----:B------:R-:W-:Y:S02]  /*1dd0*/  WARPGROUP.DEPBAR.LE gsb0, 0x0 ;  /* 0x00008000000079c5 */ /* 0x000fe40000010000 */
[----:B------:R-:W-:Y:S01]  /*1de0*/  STL.64 [R1], R24 ;  /* 0x0000001801007387 */ /* 0x000fe20000100a00 */
        /* <DEDUP_REMOVED lines=62> */
[----:B------:R1:W-:Y:S01]  /*21d0*/  STL.64 [R1+0xa8], R66 ;  /* 0x0000a84201007387 */ /* 0x0003e20000100a00 */
[----:B------:R-:W-:Y:S02]  /*21e0*/  IMAD.MOV.U32 R194, RZ, RZ, R110 ;  /* 0x000000ffffc27224 */ /* 0x000fe400078e006e */
[----:B------:R-:W-:Y:S01]  /*21f0*/  IMAD.MOV.U32 R195, RZ, RZ, R111 ;  /* 0x000000ffffc37224 */ /* 0x000fe200078e006f */
[----:B------:R-:W-:Y:S01]  /*2200*/  STL [R1+0xb78], R152 ;  /* 0x000b789801007387 */ /* 0x000fe20000100800 */
[----:B------:R-:W-:-:S02]  /*2210*/  IMAD.MOV.U32 R196, RZ, RZ, R112 ;  /* 0x000000ffffc47224 */ /* 0x000fc400078e0070 */
[----:B------:R-:W-:Y:S02]  /*2220*/  IMAD.MOV.U32 R197, RZ, RZ, R113 ;  /* 0x000000ffffc57224 */ /* 0x000fe400078e0071 */
[----:B------:R-:W-:Y:S02]  /*2230*/  IMAD.MOV.U32 R198, RZ, RZ, R114 ;  /* 0x000000ffffc67224 */ /* 0x000fe400078e0072 */
[----:B------:R-:W-:Y:S02]  /*2240*/  IMAD.MOV.U32 R199, RZ, RZ, R115 ;  /* 0x000000ffffc77224 */ /* 0x000fe400078e0073 */
[----:B------:R-:W-:Y:S02]  /*2250*/  IMAD.MOV.U32 R200, RZ, RZ, R116 ;  /* 0x000000ffffc87224 */ /* 0x000fe400078e0074 */
[----:B------:R-:W-:Y:S02]  /*2260*/  IMAD.MOV.U32 R201, RZ, RZ, R117 ;  /* 0x000000ffffc97224 */ /* 0x000fe400078e0075 */
        /* <DEDUP_REMOVED lines=27> */
[----:B0-----:R-:W-:Y:S02]  /*2420*/  IMAD.MOV.U32 R7, RZ, RZ, R145 ;  /* 0x000000ffff077224 */ /* 0x001fe400078e0091 */
[----:B------:R-:W-:Y:S02]  /*2430*/  IMAD.MOV.U32 R6, RZ, RZ, R146 ;  /* 0x000000ffff067224 */ /* 0x000fe400078e0092 */
[----:B------:R-:W-:Y:S02]  /*2440*/  IMAD.MOV.U32 R5, RZ, RZ, R147 ;  /* 0x000000ffff057224 */ /* 0x000fe400078e0093 */
[----:B------:R-:W-:-:S02]  /*2450*/  IMAD.MOV.U32 R4, RZ, RZ, R148 ;  /* 0x000000ffff047224 */ /* 0x000fc400078e0094 */
[----:B------:R-:W-:Y:S02]  /*2460*/  IMAD.MOV.U32 R3, RZ, RZ, R149 ;  /* 0x000000ffff037224 */ /* 0x000fe400078e0095 */
[----:B------:R-:W-:Y:S02]  /*2470*/  IMAD.MOV.U32 R2, RZ, RZ, R150 ;  /* 0x000000ffff027224 */ /* 0x000fe400078e0096 */
[----:B------:R-:W-:Y:S02]  /*2480*/  IMAD.MOV.U32 R0, RZ, RZ, R151 ;  /* 0x000000ffff007224 */ /* 0x000fe400078e0097 */
[----:B-1----:R-:W-:-:S06]  /*2490*/  WARPGROUP.ARRIVE ;  /* 0x00000000000079c5 */ /* 0x002fcc0000000000 */
[----:B------:R-:W-:Y:S03]  /*24a0*/  IGMMA.64x256x32.S8.S8 R24, gdesc[UR8], RZ, !UPT, gsb0 ;  /* 0x06600000081879f1 */ /* 0x000fe6000c0410ff */
[----:B------:R-:W-:Y:S02]  /*24b0*/  WARPGROUP.DEPBAR.LE gsb0, 0x0 ;  /* 0x00008000000079c5 */ /* 0x000fe40000010000 */
        /* <DEDUP_REMOVED lines=21> */
[----:B------:R0:W-:Y:S04]  /*2610*/  STL.64 [R1+0xac8], R108 ;  /* 0x000ac86c01007387 */ /* 0x0001e80000100a00 */
[----:B0-----:R-:W2:Y:S04]  /*2620*/  LDL.LU R108, [R1] ;  /* 0x00000000016c7983 */ /* 0x001ea80000300800 */
[----:B------:R-:W2:Y:S04]  /*2630*/  LDL.LU R109, [R1+0x4] ;  /* 0x00000400016d7983 */ /* 0x000ea80000300800 */
[----:B------:R-:W3:Y:S04]  /*2640*/  LDL.LU R110, [R1+0x8] ;  /* 0x00000800016e7983 */ /* 0x000ee80000300800 */
[----:B------:R-:W3:Y:S04]  /*2650*/  LDL.LU R111, [R1+0xc] ;  /* 0x00000c00016f7983 */ /* 0x000ee80000300800 */
[----:B------:R-:W4:Y:S04]  /*2660*/  LDL.LU R112, [R1+0x10] ;  /* 0x0000100001707983 */ /* 0x000f280000300800 */
[----:B------:R-:W4:Y:S04]  /*2670*/  LDL.LU R113, [R1+0x14] ;  /* 0x0000140001717983 */ /* 0x000f280000300800 */
[----:B------:R-:W2:Y:S04]  /*2680*/  LDL.LU R114, [R1+0x18] ;  /* 0x0000180001727983 */ /* 0x000ea80000300800 */
        /* <DEDUP_REMOVED lines=37> */
[----:B--2---:R-:W-:Y:S04]  /*28e0*/  STL.64 [R1+0xd78], R150 ;  /* 0x000d789601007387 */ /* 0x004fe80000100a00 */
[----:B----4-:R-:W-:Y:S04]  /*28f0*/  STL.64 [R1+0xd70], R148 ;  /* 0x000d709401007387 */ /* 0x010fe80000100a00 */
[----:B---3--:R-:W-:Y:S04]  /*2900*/  STL.64 [R1+0xd68], R146 ;  /* 0x000d689201007387 */ /* 0x008fe80000100a00 */
        /* <DEDUP_REMOVED lines=61> */
[----:B0-----:R-:W2:Y:S04]  /*2ce0*/  LDL.LU R24, [R1+0x200] ;  /* 0x0002000001187983 */ /* 0x001ea80000300800 */
[----:B------:R-:W2:Y:S04]  /*2cf0*/  LDL.LU R25, [R1+0x204] ;  /* 0x0002040001197983 */ /* 0x000ea80000300800 */
        /* <DEDUP_REMOVED lines=103> */
[----:B------:R-:W2:Y:S01]  /*3370*/  LDL.LU R129, [R1+0x3a4] ;  /* 0x0003a40001817983 */ /* 0x000ea20000300800 */
[----:B------:R-:W-:Y:S01]  /*3380*/  IMAD.MOV.U32 R130, RZ, RZ, R235 ;  /* 0x000000ffff827224 */ /* 0x000fe200078e00eb */
[----:B------:R-:W-:Y:S01]  /*3390*/  UIADD3 UR8, UR6, 0x2, URZ ;  /* 0x0000000206087890 */ /* 0x000fe2000fffe03f */
[----:B------:R-:W-:Y:S01]  /*33a0*/  IMAD.MOV.U32 R131, RZ, RZ, R234 ;  /* 0x000000ffff837224 */ /* 0x000fe200078e00ea */
[----:B------:R-:W-:Y:S01]  /*33b0*/  UIADD3 UR10, UR7, 0x2, URZ ;  /* 0x00000002070a7890 */ /* 0x000fe2000fffe03f */
[----:B------:R-:W-:Y:S01]  /*33c0*/  IMAD.MOV.U32 R132, RZ, RZ, R233 ;  /* 0x000000ffff847224 */ /* 0x000fe200078e00e9 */
[----:B------:R-:W-:Y:S01]  /*33d0*/  UMOV UR9, 0x40000040 ;  /* 0x4000004000097882 */ /* 0x000fe20000000000 */
[----:B------:R-:W-:Y:S01]  /*33e0*/  IMAD.MOV.U32 R133, RZ, RZ, R232 ;  /* 0x000000ffff857224 */ /* 0x000fe200078e00e8 */
[----:B------:R-:W-:Y:S01]  /*33f0*/  UMOV UR11, 0x40000040 ;  /* 0x40000040000b7882 */ /* 0x000fe20000000000 */
        /* <DEDUP_REMOVED lines=41> */
[----:B------:R-:W-:Y:S01]  /*3690*/  IMAD.MOV.U32 R235, RZ, RZ, R0 ;  /* 0x000000ffffeb7224 */ /* 0x000fe200078e0000 */
[----:B--2---:R-:W-:-:S06]  /*36a0*/  WARPGROUP.ARRIVE ;  /* 0x00000000000079c5 */ /* 0x004fcc0000000000 */
[----:B------:R-:W-:Y:S03]  /*36b0*/  IGMMA.64x256x32.S8.S8 R24, gdesc[UR8], R24, gsb0 ;  /* 0x06600000081879f1 */ /* 0x000fe60008041018 */
        /* <DEDUP_REMOVED lines=65> */
[----:B0-----:R-:W2:Y:S04]  /*3ad0*/  LDL.LU.64 R150, [R1+0xd78] ;  /* 0x000d780001967983 */ /* 0x001ea80000300a00 */
[----:B------:R-:W2:Y:S04]  /*3ae0*/  LDL.LU.64 R148, [R1+0xd70] ;  /* 0x000d700001947983 */ /* 0x000ea80000300a00 */
        /* <DEDUP_REMOVED lines=19> */
[----:B------:R-:W2:Y:S01]  /*3c20*/  LDL.LU.64 R108, [R1+0xcd0] ;  /* 0x000cd000016c7983 */ /* 0x000ea20000300a00 */
[----:B------:R-:W-:Y:S01]  /*3c30*/  UIADD3 UR8, UR6, 0x402, URZ ;  /* 0x0000040206087890 */ /* 0x000fe2000fffe03f */
[----:B------:R-:W-:-:S02]  /*3c40*/  UMOV UR9, 0x40000040 ;  /* 0x4000004000097882 */ /* 0x000fc40000000000 */
[----:B------:R-:W3:Y:S04]  /*3c50*/  LDL.LU.64 R106, [R1+0xcc8] ;  /* 0x000cc800016a7983 */ /* 0x000ee80000300a00 */
        /* <DEDUP_REMOVED lines=40> */
[----:B------:R-:W3:Y:S01]  /*3ee0*/  LDL.LU.64 R24, [R1+0xb80] ;  /* 0x000b800001187983 */ /* 0x000ee20000300a00 */
[----:B--2---:R-:W-:-:S06]  /*3ef0*/  WARPGROUP.ARRIVE ;  /* 0x00000000000079c5 */ /* 0x004fcc0000000000 */
[----:B------:R-:W-:Y:S03]  /*3f00*/  IGMMA.64x256x32.S8.S8 R108, gdesc[UR8], R108, gsb0 ;  /* 0x06600000086c79f1 */ /* 0x000fe6000804106c */
[----:B------:R-:W-:Y:S02]  /*3f10*/  WARPGROUP.DEPBAR.LE gsb0, 0x0 ;  /* 0x00008000000079c5 */ /* 0x000fe40000010000 */
[----:B------:R-:W-:Y:S04]  /*3f20*/  STL.64 [R1], R108 ;  /* 0x0000006c01007387 */ /* 0x000fe80000100a00 */
        /* <DEDUP_REMOVED lines=63> */
[----:B0-----:R-:W2:Y:S04]  /*4320*/  LDL.LU R152, [R1+0xb78] ;  /* 0x000b780001987983 */ /* 0x001ea80000300800 */
        /* <DEDUP_REMOVED lines=22> */
[----:B------:R-:W-:Y:S01]  /*4490*/  UIADD3 UR8, UR6, 0x802, URZ ;  /* 0x0000080206087890 */ /* 0x000fe2000fffe03f */
[----:B------:R-:W-:Y:S01]  /*44a0*/  UMOV UR9, 0x40000040 ;  /* 0x4000004000097882 */ /* 0x000fe20000000000 */
[----:B---3--:R-:W-:-:S07]  /*44b0*/  WARPGROUP.ARRIVE ;  /* 0x00000000000079c5 */ /* 0x008fce0000000000 */
        /* <DEDUP_REMOVED lines=66> */
[----:B0-----:R-:W3:Y:S04]  /*48e0*/  LDL.LU.64 R24, [R1] ;  /* 0x0000000001187983 */ /* 0x001ee80000300a00 */
[----:B------:R-:W4:Y:S04]  /*48f0*/  LDL.LU.64 R26, [R1+0x8] ;  /* 0x00000800011a7983 */ /* 0x000f280000300a00 */
[----:B------:R-:W2:Y:S04]  /*4900*/  LDL.LU.64 R28, [R1+0x10] ;  /* 0x00001000011c7983 */ /* 0x000ea80000300a00 */
[----:B------:R-:W3:Y:S04]  /*4910*/  LDL.LU.64 R30, [R1+0x18] ;  /* 0x00001800011e7983 */ /* 0x000ee80000300a00 */
        /* <DEDUP_REMOVED lines=58> */
[----:B----4-:R-:W-:Y:S04]  /*4cc0*/  STL.64 [R1+0xac0], R146 ;  /* 0x000ac09201007387 */ /* 0x010fe80000100a00 */
[----:B---3--:R-:W-:Y:S04]  /*4cd0*/  STL.64 [R1+0xab8], R144 ;  /* 0x000ab89001007387 */ /* 0x008fe80000100a00 */
[----:B--2---:R-:W-:Y:S04]  /*4ce0*/  STL.64 [R1+0xab0], R142 ;  /* 0x000ab08e01007387 */ /* 0x004fe80000100a00 */
        /* <DEDUP_REMOVED lines=59> */
[----:B------:R-:W2:Y:S04]  /*50a0*/  LDL.LU.64 R20, [R1+0x200] ;  /* 0x0002000001147983 */ /* 0x000ea80000300a00 */
[----:B------:R-:W2:Y:S04]  /*50b0*/  LDL.LU.64 R22, [R1+0x208] ;  /* 0x0002080001167983 */ /* 0x000ea80000300a00 */
        /* <DEDUP_REMOVED lines=62> */
[----:B------:R-:W-:-:S02]  /*54a0*/  UIADD3 UR8, UR6, 0x4, URZ ;  /* 0x0000000406087890 */ /* 0x000fc4000fffe03f */
[----:B------:R-:W-:Y:S01]  /*54b0*/  UIADD3 UR10, UR7, 0x4, URZ ;  /* 0x00000004070a7890 */ /* 0x000fe2000fffe03f */
[----:B------:R-:W3:Y:S01]  /*54c0*/  LDL.LU.64 R148, [R1+0x1f0] ;  /* 0x0001f00001947983 */ /* 0x000ee20000300a00 */
[----:B------:R-:W-:Y:S01]  /*54d0*/  UMOV UR9, 0x40000040 ;  /* 0x4000004000097882 */ /* 0x000fe20000000000 */
[----:B------:R-:W-:Y:S02]  /*54e0*/  UMOV UR11, 0x40000040 ;  /* 0x40000040000b7882 */ /* 0x000fe40000000000 */
[----:B------:R-:W3:Y:S01]  /*54f0*/  LDL.LU.64 R150, [R1+0x1f8] ;  /* 0x0001f80001967983 */ /* 0x000ee20000300a00 */
[----:B--2---:R-:W-:-:S06]  /*5500*/  WARPGROUP.ARRIVE ;  /* 0x00000000000079c5 */ /* 0x004fcc0000000000 */
[----:B------:R-:W-:Y:S03]  /*5510*/  IGMMA.64x256x32.S8.S8 R20, gdesc[UR8], R20, gsb0 ;  /* 0x06600000081479f1 */ /* 0x000fe60008041014 */
[----:B------:R-:W-:Y:S02]  /*5520*/  WARPGROUP.DEPBAR.LE gsb0, 0x0 ;  /* 0x00008000000079c5 */ /* 0x000fe40000010000 */
        /* <DEDUP_REMOVED lines=86> */
[----:B0-----:R-:W3:Y:S04]  /*5a90*/  LDL.LU.64 R124, [R1+0xa68] ;  /* 0x000a6800017c7983 */ /* 0x001ee80000300a00 */
        /* <DEDUP_REMOVED lines=121> */
[----:B------:R-:W2:Y:S01]  /*6230*/  LDL.LU.64 R150, [R1+0x8d0] ;  /* 0x0008d00001967983 */ /* 0x000ea20000300a00 */
[----:B------:R-:W-:-:S02]  /*6240*/  IMAD.MOV.U32 R190, RZ, RZ, R106 ;  /* 0x000000ffffbe7224 */ /* 0x000fc400078e006a */
[----:B------:R-:W-:Y:S01]  /*6250*/  IMAD.MOV.U32 R191, RZ, RZ, R107 ;  /* 0x000000ffffbf7224 */ /* 0x000fe200078e006b */
[----:B------:R-:W2:Y:S01]  /*6260*/  LDL.LU.64 R148, [R1+0x8c8] ;  /* 0x0008c80001947983 */ /* 0x000ea20000300a00 */
[----:B------:R-:W-:Y:S02]  /*6270*/  IMAD.MOV.U32 R188, RZ, RZ, R104 ;  /* 0x000000ffffbc7224 */ /* 0x000fe400078e0068 */
[----:B------:R-:W-:Y:S01]  /*6280*/  IMAD.MOV.U32 R189, RZ, RZ, R105 ;  /* 0x000000ffffbd7224 */ /* 0x000fe200078e0069 */
[----:B------:R-:W2:Y:S01]  /*6290*/  LDL.LU.64 R146, [R1+0x8c0] ;  /* 0x0008c00001927983 */ /* 0x000ea20000300a00 */
        /* <DEDUP_REMOVED lines=99> */
[----:B------:R-:W-:Y:S01]  /*68d0*/  STL [R1+0x4b8], R152 ;  /* 0x0004b89801007387 */ /* 0x000fe20000100800 */
        /* <DEDUP_REMOVED lines=239> */
[----:B------:R-:W-:-:S02]  /*77d0*/  IMAD.MOV.U32 R130, RZ, RZ, R0 ;  /* 0x000000ffff827224 */ /* 0x000fc400078e0000 */
        /* <DEDUP_REMOVED lines=8> */
[----:B------:R-:W-:Y:S01]  /*7860*/  IMAD.MOV.U32 R135, RZ, RZ, R2 ;  /* 0x000000ffff877224 */ /* 0x000fe200078e0002 */
[----:B------:R0:W5:Y:S01]  /*7870*/  LDL.LU R0, [R1+0x6d4] ;  /* 0x0006d40001007983 */ /* 0x0001620000300800 */
[----:B------:R-:W-:-:S02]  /*7880*/  IMAD.MOV.U32 R136, RZ, RZ, R235 ;  /* 0x000000ffff887224 */ /* 0x000fc400078e00eb */
[----:B------:R-:W-:Y:S01]  /*7890*/  IMAD.MOV.U32 R137, RZ, RZ, R234 ;  /* 0x000000ffff897224 */ /* 0x000fe200078e00ea */
[----:B------:R0:W5:Y:S01]  /*78a0*/  LDL.LU R19, [R1+0x6d0] ;  /* 0x0006d00001137983 */ /* 0x0001620000300800 */
[----:B------:R-:W-:Y:S02]  /*78b0*/  IMAD.MOV.U32 R138, RZ, RZ, R233 ;  /* 0x000000ffff8a7224 */ /* 0x000fe400078e00e9 */
[----:B------:R-:W-:Y:S01]  /*78c0*/  IMAD.MOV.U32 R139, RZ, RZ, R232 ;  /* 0x000000ffff8b7224 */ /* 0x000fe200078e00e8 */
[----:B------:R0:W5:Y:S01]  /*78d0*/  LDL.LU R18, [R1+0x6cc] ;  /* 0x0006cc0001127983 */ /* 0x0001620000300800 */
[----:B------:R-:W-:Y:S02]  /*78e0*/  IMAD.MOV.U32 R140, RZ, RZ, R231 ;  /* 0x000000ffff8c7224 */ /* 0x000fe400078e00e7 */
        /* <DEDUP_REMOVED lines=9> */
[----:B------:R-:W-:Y:S02]  /*7980*/  IMAD.MOV.U32 R147, RZ, RZ, R224 ;  /* 0x000000ffff937224 */ /* 0x000fe400078e00e0 */
[----:B------:R-:W-:-:S02]  /*7990*/  IMAD.MOV.U32 R148, RZ, RZ, R223 ;  /* 0x000000ffff947224 */ /* 0x000fc400078e00df */
[----:B------:R-:W-:Y:S02]  /*79a0*/  IMAD.MOV.U32 R149, RZ, RZ, R222 ;  /* 0x000000ffff957224 */ /* 0x000fe400078e00de */
[----:B------:R-:W-:Y:S02]  /*79b0*/  IMAD.MOV.U32 R150, RZ, RZ, R221 ;  /* 0x000000ffff967224 */ /* 0x000fe400078e00dd */
[----:B------:R-:W-:-:S06]  /*79c0*/  IMAD.MOV.U32 R151, RZ, RZ, R220 ;  /* 0x000000ffff977224 */ /* 0x000fcc00078e00dc */
        /* <DEDUP_REMOVED lines=67> */
[----:B-1----:R-:W2:Y:S04]  /*7e00*/  LDL.LU.64 R150, [R1+0x6b8] ;  /* 0x0006b80001967983 */ /* 0x002ea80000300a00 */
        /* <DEDUP_REMOVED lines=39> */
[----:B------:R-:W-:Y:S01]  /*8080*/  UIADD3 UR8, UR6, 0x406, URZ ;  /* 0x0000040606087890 */ /* 0x000fe2000fffe03f */
[----:B------:R-:W3:Y:S01]  /*8090*/  LDL.LU.64 R106, [R1+0x608] ;  /* 0x00060800016a7983 */ /* 0x000ee20000300a00 */
[----:B------:R-:W-:-:S03]  /*80a0*/  UMOV UR9, 0x40000040 ;  /* 0x4000004000097882 */ /* 0x000fc60000000000 */
        /* <DEDUP_REMOVED lines=108> */
[----:B-1----:R0:W5:Y:S04]  /*8770*/  LDL.LU R152, [R1+0x4b8] ;  /* 0x0004b80001987983 */ /* 0x0021680000300800 */
        /* <DEDUP_REMOVED lines=27> */
[----:B0-----:R-:W-:Y:S05]  /*8930*/  @!P1 BRA `(.L_x_22) ;  /* 0x0000008c00049947 */ /* 0x001fea0003800000 */
[----:B------:R-:W-:Y:S01]  /*8940*/  UIADD3 UR7, UR37, 0x1, URZ ;  /* 0x0000000125077890 */ /* 0x000fe2000fffe03f */
[----:B-----5:R-:W-:-:S03]  /*8950*/  R2UR UR12, R2 ;  /* 0x00000000020c72ca */ /* 0x020fc600000e0000 */
[----:B------:R-:W-:-:S04]  /*8960*/  UISETP.NE.AND UP0, UPT, UR7, 0x2, UPT ;  /* 0x000000020700788c */ /* 0x000fc8000bf05270 */
[----:B------:R-:W-:Y:S02]  /*8970*/  USEL UR6, URZ, 0x1, UP0 ;  /* 0x000000013f067887 */ /* 0x000fe40008000000 */
[----:B------:R-:W-:Y:S02]  /*8980*/  USEL UR7, UR7, URZ, UP0 ;  /* 0x0000003f07077287 */ /* 0x000fe40008000000 */
[----:B------:R-:W-:-:S06]  /*8990*/  ULOP3.LUT UR6, UR36, UR6, URZ, 0x3c, !UPT ;  /* 0x0000000624067292 */ /* 0x000fcc000f8e3c3f */
[----:B------:R-:W-:Y:S01]  /*89a0*/  IMAD.U32 R2, RZ, RZ, UR6 ;  /* 0x00000006ff027e24 */ /* 0x000fe2000f8e00ff */
[----:B------:R-:W-:-:S06]  /*89b0*/  UMOV UR6, UR37 ;  /* 0x0000002500067c82 */ /* 0x000fcc0008000000 */
.L_x_29:
[----:B------:R-:W-:Y:S05]  /*89c0*/  @!P0 BRA `(.L_x_23) ;  /* 0x0000000000048947 */ /* 0x000fea0003800000 */
[----:B------:R-:W-:Y:S01]  /*89d0*/  BPT.TRAP 0x1 ;  /* 0x000000040000795c */ /* 0x000fe20000300000 */
.L_x_23:
[----:B------:R-:W0:Y:S01]  /*89e0*/  S2UR UR9, SR_CgaCtaId ;  /* 0x00000000000979c3 */ /* 0x000e220000008800 */
[----:B------:R-:W-:Y:S01]  /*89f0*/  UMOV UR8, 0x400 ;  /* 0x0000040000087882 */ /* 0x000fe20000000000 */
[----:B------:R-:W-:Y:S01]  /*8a00*/  IMAD.U32 R3, RZ, RZ, UR7 ;  /* 0x00000007ff037e24 */ /* 0x000fe2000f8e00ff */
[----:B------:R-:W-:Y:S01]  /*8a10*/  SHF.L.U32 R4, R2, 0x1f, RZ ;  /* 0x0000001f02047819 */ /* 0x000fe200000006ff */
[----:B0-----:R-:W-:-:S06]  /*8a20*/  ULEA UR8, UR9, UR8, 0x18 ;  /* 0x0000000809087291 */ /* 0x001fcc000f8ec03f */
[----:B------:R-:W-:-:S04]  /*8a30*/  IMAD.U32 R0, RZ, RZ, UR8 ;  /* 0x00000008ff007e24 */ /* 0x000fc8000f8e00ff */
[----:B------:R-:W-:-:S04]  /*8a40*/  IMAD R3, R3, 0x8, R0 ;  /* 0x0000000803037824 */ /* 0x000fc800078e0200 */
[----:B------:R0:W1:Y:S01]  /*8a50*/  SYNCS.PHASECHK.TRANS64.TRYWAIT P1, [R3+URZ], R4 ;  /* 0x00000004030075a7 */ /* 0x000062000802017f */
[----:B------:R-:W-:Y:S05]  /*8a60*/  @!P0 BRA `(.L_x_24) ;  /* 0x0000000000048947 */ /* 0x000fea0003800000 */
[----:B------:R-:W-:Y:S01]  /*8a70*/  BPT.TRAP 0x1 ;  /* 0x000000040000795c */ /* 0x000fe20000300000 */
.L_x_24:
[----:B-1----:R-:W-:Y:S05]  /*8a80*/  @P1 BRA `(.L_x_25) ;  /* 0x0000000000081947 */ /* 0x002fea0003800000 */
[----:B------:R-:W1:Y:S02]  /*8a90*/  SYNCS.PHASECHK.TRANS64.TRYWAIT P1, [R3+URZ], R4 ;  /* 0x00000004030075a7 */ /* 0x000e64000802017f */
[----:B-1----:R-:W-:Y:S05]  /*8aa0*/  @!P1 BRA `(.L_x_26) ;  /* 0x000001e800f89947 */ /* 0x002fea0003800000 */
.L_x_25:
        /* <DEDUP_REMOVED lines=64> */
[----:B--2---:R-:W2:Y:S04]  /*8eb0*/  LDL.LU.64 R24, [R1] ;  /* 0x0000000001187983 */ /* 0x004ea80000300a00 */
        /* <DEDUP_REMOVED lines=61> */
[----:B---3--:R-:W-:Y:S04]  /*9290*/  STL.64 [R1+0x1168], R146 ;  /* 0x0011689201007387 */ /* 0x008fe80000100a00 */
[----:B--2---:R-:W-:Y:S04]  /*92a0*/  STL.64 [R1+0x1160], R144 ;  /* 0x0011609001007387 */ /* 0x004fe80000100a00 */
[----:B----4-:R-:W-:Y:S04]  /*92b0*/  STL.64 [R1+0x1158], R142 ;  /* 0x0011588e01007387 */ /* 0x010fe80000100a00 */
        /* <DEDUP_REMOVED lines=61> */
[----:B--2---:R-:W3:Y:S04]  /*9690*/  LDL.LU.64 R24, [R1+0x210] ;  /* 0x0002100001187983 */ /* 0x004ee80000300a00 */
        /* <DEDUP_REMOVED lines=61> */
[----:B------:R-:W-:-:S02]  /*9a70*/  UIMAD UR13, UR7, 0xc00, UR4 ;  /* 0x00000c00070d78a4 */ /* 0x000fc4000f8e0204 */
[----:B------:R-:W-:Y:S01]  /*9a80*/  ULEA UR14, UR7, UR5, 0xb ;  /* 0x00000005070e7291 */ /* 0x000fe2000f8e583f */
[----:B------:R-:W2:Y:S01]  /*9a90*/  LDL.LU.64 R148, [R1+0x1f0] ;  /* 0x0001f00001947983 */ /* 0x000ea20000300a00 */
[----:B------:R-:W-:Y:S01]  /*9aa0*/  UMOV UR9, 0x40000040 ;  /* 0x4000004000097882 */ /* 0x000fe20000000000 */
[----:B------:R-:W-:Y:S02]  /*9ab0*/  UMOV UR11, 0x40000040 ;  /* 0x40000040000b7882 */ /* 0x000fe40000000000 */
[----:B------:R-:W-:Y:S01]  /*9ac0*/  UMOV UR8, UR13 ;  /* 0x0000000d00087c82 */ /* 0x000fe20008000000 */
[----:B------:R-:W2:Y:S01]  /*9ad0*/  LDL.LU.64 R150, [R1+0x1f8] ;  /* 0x0001f80001967983 */ /* 0x000ea20000300a00 */
[----:B------:R-:W-:-:S03]  /*9ae0*/  UMOV UR10, UR14 ;  /* 0x0000000e000a7c82 */ /* 0x000fc60008000000 */
[----:B------:R-:W-:Y:S04]  /*9af0*/  STL [R1+0x6d4], R19 ;  /* 0x0006d41301007387 */ /* 0x000fe80000100800 */
[----:B------:R-:W-:Y:S04]  /*9b00*/  STL [R1+0x6d0], R18 ;  /* 0x0006d01201007387 */ /* 0x000fe80000100800 */
[----:B------:R-:W-:Y:S04]  /*9b10*/  STL [R1+0x6cc], R17 ;  /* 0x0006cc1101007387 */ /* 0x000fe80000100800 */
[----:B------:R-:W-:Y:S04]  /*9b20*/  STL [R1+0x6c8], R16 ;  /* 0x0006c81001007387 */ /* 0x000fe80000100800 */
[----:B------:R-:W-:Y:S04]  /*9b30*/  STL [R1+0x6c4], R2 ;  /* 0x0006c40201007387 */ /* 0x000fe80000100800 */
[----:B------:R-:W-:Y:S01]  /*9b40*/  STL [R1+0x6c0], R0 ;  /* 0x0006c00001007387 */ /* 0x000fe20000100800 */
[----:B---3--:R-:W-:-:S06]  /*9b50*/  WARPGROUP.ARRIVE ;  /* 0x00000000000079c5 */ /* 0x008fcc0000000000 */
        /* <DEDUP_REMOVED lines=88> */
[----:B---3--:R-:W2:Y:S04]  /*a0e0*/  LDL.LU.64 R124, [R1+0x1110] ;  /* 0x00111000017c7983 */ /* 0x008ea80000300a00 */
        /* <DEDUP_REMOVED lines=51> */
[----:B------:R-:W-:Y:S01]  /*a420*/  UMOV UR9, 0x40000040 ;  /* 0x4000004000097882 */ /* 0x000fe20000000000 */
[----:B--2---:R-:W-:-:S07]  /*a430*/  WARPGROUP.ARRIVE ;  /* 0x00000000000079c5 */ /* 0x004fce0000000000 */
[----:B------:R-:W-:Y:S03]  /*a440*/  IGMMA.64x256x32.S8.S8 R24, gdesc[UR8], R24, gsb0 ;  /* 0x06600000081879f1 */ /* 0x000fe60008041018 */
[----:B------:R-:W-:Y:S02]  /*a450*/  WARPGROUP.DEPBAR.LE gsb0, 0x0 ;  /* 0x00008000000079c5 */ /* 0x000fe40000010000 */
[----:B------:R-:W-:Y:S01]  /*a460*/  STL.64 [R1], R24 ;  /* 0x0000001801007387 */ /* 0x000fe20000100a00 */
[----:B------:R-:W-:Y:S02]  /*a470*/  IMAD.MOV.U32 R2, RZ, RZ, R150 ;  /* 0x000000ffff027224 */ /* 0x000fe400078e0096 */
[----:B------:R-:W-:Y:S01]  /*a480*/  IMAD.MOV.U32 R0, RZ, RZ, R151 ;  /* 0x000000ffff007224 */ /* 0x000fe200078e0097 */
[----:B------:R-:W-:Y:S01]  /*a490*/  STL.64 [R1+0x8], R26 ;  /* 0x0000081a01007387 */ /* 0x000fe20000100a00 */
[----:B01----:R-:W-:-:S02]  /*a4a0*/  IMAD.MOV.U32 R4, RZ, RZ, R148 ;  /* 0x000000ffff047224 */ /* 0x003fc400078e0094 */
        /* <DEDUP_REMOVED lines=428> */
[----:B------:R-:W-:Y:S01]  /*bf70*/  IMAD.MOV.U32 R151, RZ, RZ, R214 ;  /* 0x000000ffff977224 */ /* 0x000fe200078e00d6 */
[----:B------:R-:W-:Y:S02]  /*bf80*/  UIADD3 UR8, UR13, 0x2, URZ ;  /* 0x000000020d087890 */ /* 0x000fe4000fffe03f */
[----:B------:R-:W-:Y:S01]  /*bf90*/  UIADD3 UR10, UR14, 0x2, URZ ;  /* 0x000000020e0a7890 */ /* 0x000fe2000fffe03f */
[----:B------:R-:W-:Y:S01]  /*bfa0*/  UMOV UR9, 0x40000040 ;  /* 0x4000004000097882 */ /* 0x000fe20000000000 */
[----:B------:R-:W-:Y:S01]  /*bfb0*/  UMOV UR11, 0x40000040 ;  /* 0x40000040000b7882 */ /* 0x000fe20000000000 */
        /* <DEDUP_REMOVED lines=561> */
[----:B------:R-:W-:Y:S01]  /*e2d0*/  STL.64 [R1+0x380], R116 ;  /* 0x0003807401007387 */ /* 0x000fe20000100a00 */
[----:B------:R-:W-:-:S03]  /*e2e0*/  IMAD.MOV.U32 R221, RZ, RZ, R146 ;  /* 0x000000ffffdd7224 */ /* 0x000fc600078e0092 */
[----:B------:R-:W-:Y:S01]  /*e2f0*/  STL.64 [R1+0x388], R118 ;  /* 0x0003887601007387 */ /* 0x000fe20000100a00 */
[----:B------:R-:W-:-:S03]  /*e300*/  IMAD.MOV.U32 R220, RZ, RZ, R147 ;  /* 0x000000ffffdc7224 */ /* 0x000fc600078e0093 */
[----:B------:R-:W-:Y:S01]  /*e310*/  STL.64 [R1+0x390], R120 ;  /* 0x0003907801007387 */ /* 0x000fe20000100a00 */
[----:B------:R-:W-:-:S03]  /*e320*/  IMAD.MOV.U32 R223, RZ, RZ, R144 ;  /* 0x000000ffffdf7224 */ /* 0x000fc600078e0090 */
[----:B------:R-:W-:Y:S01]  /*e330*/  STL.64 [R1+0x398], R122 ;  /* 0x0003987a01007387 */ /* 0x000fe20000100a00 */
[----:B------:R-:W-:-:S03]  /*e340*/  IMAD.MOV.U32 R222, RZ, RZ, R145 ;  /* 0x000000ffffde7224 */ /* 0x000fc600078e0091 */
[----:B------:R0:W-:Y:S01]  /*e350*/  STL.64 [R1+0x3a0], R124 ;  /* 0x0003a07c01007387 */ /* 0x0001e20000100a00 */
[----:B------:R-:W-:Y:S02]  /*e360*/  IMAD.MOV.U32 R225, RZ, RZ, R142 ;  /* 0x000000ffffe17224 */ /* 0x000fe400078e008e */
[----:B------:R-:W-:Y:S01]  /*e370*/  IMAD.MOV.U32 R224, RZ, RZ, R143 ;  /* 0x000000ffffe07224 */ /* 0x000fe200078e008f */
[----:B------:R-:W3:Y:S01]  /*e380*/  LDL.LU.64 R146, [R1+0xac0] ;  /* 0x000ac00001927983 */ /* 0x000ee20000300a00 */
[----:B------:R-:W-:Y:S02]  /*e390*/  IMAD.MOV.U32 R227, RZ, RZ, R140 ;  /* 0x000000ffffe37224 */ /* 0x000fe400078e008c */
[----:B------:R-:W-:Y:S01]  /*e3a0*/  IMAD.MOV.U32 R226, RZ, RZ, R141 ;  /* 0x000000ffffe27224 */ /* 0x000fe200078e008d */
[----:B------:R-:W3:Y:S01]  /*e3b0*/  LDL.LU.64 R144, [R1+0xab8] ;  /* 0x000ab80001907983 */ /* 0x000ee20000300a00 */
[----:B------:R-:W-:Y:S02]  /*e3c0*/  IMAD.MOV.U32 R229, RZ, RZ, R138 ;  /* 0x000000ffffe57224 */ /* 0x000fe400078e008a */
[----:B------:R-:W-:Y:S01]  /*e3d0*/  IMAD.MOV.U32 R228, RZ, RZ, R139 ;  /* 0x000000ffffe47224 */ /* 0x000fe200078e008b */
[----:B------:R-:W3:Y:S01]  /*e3e0*/  LDL.LU.64 R142, [R1+0xab0] ;  /* 0x000ab000018e7983 */ /* 0x000ee20000300a00 */
[----:B------:R-:W-:-:S02]  /*e3f0*/  IMAD.MOV.U32 R231, RZ, RZ, R136 ;  /* 0x000000ffffe77224 */ /* 0x000fc400078e0088 */
        /* <DEDUP_REMOVED lines=766> */
[----:B------:R-:W-:Y:S01]  /*113e0*/  BPT.TRAP 0x1 ;  /* 0x000000040000795c */ /* 0x000fe20000300000 */
.L_x_27:
[----:B-----5:R-:W-:Y:S01]  /*113f0*/  ISETP.NE.AND P1, PT, R19, RZ, PT ;  /* 0x000000ff1300720c */ /* 0x020fe20003f25270 */
[----:B------:R-:W-:Y:S01]  /*11400*/  IMAD.U32 R3, RZ, RZ, UR6 ;  /* 0x00000006ff037e24 */ /* 0x000fe2000f8e00ff */
[----:B------:R-:W-:-:S11]  /*11410*/  UISETP.GT.U32.AND UP0, UPT, UR38, 0x1, UPT ;  /* 0x000000012600788c */ /* 0x000fd6000bf04070 */
[----:B------:R-:W-:-:S04]  /*11420*/  @P1 IMAD R3, R3, 0x8, R0 ;  /* 0x0000000803031824 */ /* 0x000fc800078e0200 */
[----:B------:R-:W-:-:S05]  /*11430*/  @P1 VIADD R3, R3, 0x10 ;  /* 0x0000001003031836 */ /* 0x000fca0000000000 */
[----:B------:R-:W-:-:S04]  /*11440*/  @P1 PRMT R3, R152, 0x654, R3 ;  /* 0x0000065498031816 */ /* 0x000fc80000000003 */
[----:B------:R0:W-:Y:S01]  /*11450*/  @P1 SYNCS.ARRIVE.TRANS64.RED.A1T0 RZ, [R3+URZ], RZ ;  /* 0x000000ff03ff19a7 */ /* 0x0001e2000810043f */
[----:B------:R-:W-:-:S13]  /*11460*/  PLOP3.LUT P1, PT, PT, PT, UP0, 0x80, 0x0 ;  /* 0x000000000000781c */ /* 0x000fda0003f2f008 */
[----:B0-----:R-:W-:Y:S05]  /*11470*/  @P1 BRA `(.L_x_28) ;  /* 0x0000000000041947 */ /* 0x001fea0003800000 */
[----:B------:R-:W-:Y:S01]  /*11480*/  BPT.TRAP 0x1 ;  /* 0x000000040000795c */ /* 0x000fe20000300000 */
.L_x_28:
[----:B------:R-:W-:Y:S02]  /*11490*/  UISETP.GT.AND UP2, UPT, UR12, 0x1, UPT ;  /* 0x000000010c00788c */ /* 0x000fe4000bf44270 */
[----:B------:R-:W-:Y:S02]  /*114a0*/  UIADD3 UR7, UR7, 0x1, URZ ;  /* 0x0000000107077890 */ /* 0x000fe4000fffe03f */
[----:B------:R-:W-:Y:S02]  /*114b0*/  UIADD3 UR6, UR6, 0x1, URZ ;  /* 0x0000000106067890 */ /* 0x000fe4000fffe03f */
[----:B------:R-:W-:Y:S01]  /*114c0*/  PLOP3.LUT P1, PT, PT, PT, UP2, 0x80, 0x0 ;  /* 0x000000000000781c */ /* 0x000fe20003f2f028 */
[----:B------:R-:W-:Y:S02]  /*114d0*/  UISETP.NE.AND UP0, UPT, UR7, 0x2, UPT ;  /* 0x000000020700788c */ /* 0x000fe4000bf05270 */
[----:B------:R-:W-:Y:S02]  /*114e0*/  UISETP.NE.AND UP1, UPT, UR6, 0x2, UPT ;  /* 0x000000020600788c */ /* 0x000fe4000bf25270 */
[----:B------:R-:W-:-:S02]  /*114f0*/  USEL UR8, URZ, 0x1, UP0 ;  /* 0x000000013f087887 */ /* 0x000fc40008000000 */
[----:B------:R-:W-:Y:S02]  /*11500*/  UIADD3 UR12, UR12, -0x1, URZ ;  /* 0xffffffff0c0c7890 */ /* 0x000fe4000fffe03f */
[----:B------:R-:W-:Y:S02]  /*11510*/  USEL UR7, UR7, URZ, UP0 ;  /* 0x0000003f07077287 */ /* 0x000fe40008000000 */
[----:B------:R-:W-:Y:S01]  /*11520*/  USEL UR6, UR6, URZ, UP1 ;  /* 0x0000003f06067287 */ /* 0x000fe20008800000 */
[----:B------:R-:W-:Y:S01]  /*11530*/  LOP3.LUT R2, R2, UR8, RZ, 0x3c, !PT ;  /* 0x0000000802027c12 */ /* 0x000fe2000f8e3cff */
[----:B------:R-:W-:Y:S10]  /*11540*/  @P1 BRA `(.L_x_29) ;  /* 0xffffff74001c1947 */ /* 0x000ff4000383ffff */
.L_x_22:
[----:B-----5:R-:W0:Y:S02]  /*11550*/  LDC R2, c[0x0][0x28c] ;  /* 0x0000a300ff027b82 */ /* 0x020e240000000800 */
[----:B0-----:R-:W-:-:S13]  /*11560*/  ISETP.GE.AND P1, PT, R2, 0x1, PT ;  /* 0x000000010200780c */ /* 0x001fda0003f26270 */
[----:B------:R-:W-:Y:S05]  /*11570*/  @!P1 BRA `(.L_x_30) ;  /* 0x0000000000449947 */ /* 0x000fea0003800000 */
[----:B------:R-:W-:Y:S05]  /*11580*/  @!P0 BRA `(.L_x_31) ;  /* 0x0000000000048947 */ /* 0x000fea0003800000 */
[----:B------:R-:W-:Y:S01]  /*11590*/  BPT.TRAP 0x1 ;  /* 0x000000040000795c */ /* 0x000fe20000300000 */
.L_x_31:
[----:B------:R-:W-:Y:S01]  /*115a0*/  ISETP.NE.AND P0, PT, R19, RZ, PT ;  /* 0x000000ff1300720c */ /* 0x000fe20003f05270 */
[----:B------:R-:W-:-:S12]  /*115b0*/  UISETP.LT.AND UP1, UPT, UR47, 0x1, UPT ;  /* 0x000000012f00788c */ /* 0x000fd8000bf21270 */
[----:B------:R-:W-:-:S05]  /*115c0*/  VOTEU.ANY UP0, P0 ;  /* 0x00000000003f7886 */ /* 0x000fca0000000100 */
[----:B------:R-:W-:-:S04]  /*115d0*/  @UP0 USEL UR4, UR47, 0x1, UP1 ;  /* 0x000000012f040887 */ /* 0x000fc80008800000 */
[----:B------:R-:W-:Y:S02]  /*115e0*/  @UP0 UIADD3 UR4, UR37, UR47, -UR4 ;  /* 0x0000002f25040290 */ /* 0x000fe4000fffe804 */
[----:B------:R-:W-:-:S04]  /*115f0*/  UISETP.GT.U32.AND UP0, UPT, UR38, 0x1, UPT ;  /* 0x000000012600788c */ /* 0x000fc8000bf04070 */
[----:B------:R-:W-:-:S04]  /*11600*/  IMAD.U32 R2, RZ, RZ, UR4 ;  /* 0x00000004ff027e24 */ /* 0x000fc8000f8e00ff */
[----:B------:R-:W-:-:S05]  /*11610*/  @P0 IMAD.SHL.U32 R2, R2, 0x8, RZ ;  /* 0x0000000802020824 */ /* 0x000fca00078e00ff */
[----:B------:R-:W-:-:S04]  /*11620*/  @P0 LOP3.LUT R2, R2, 0x8, RZ, 0xc0, !PT ;  /* 0x0000000802020812 */ /* 0x000fc800078ec0ff */
[----:B------:R-:W-:-:S04]  /*11630*/  @P0 IADD3 R0, R0, 0x10, R2 ;  /* 0x0000001000000810 */ /* 0x000fc80007ffe002 */
[----:B------:R-:W-:-:S04]  /*11640*/  @P0 PRMT R0, R152, 0x654, R0 ;  /* 0x0000065498000816 */ /* 0x000fc80000000000 */
[----:B------:R0:W-:Y:S01]  /*11650*/  @P0 SYNCS.ARRIVE.TRANS64.RED.A1T0 RZ, [R0+URZ], RZ ;  /* 0x000000ff00ff09a7 */ /* 0x0001e2000810043f */
[----:B------:R-:W-:-:S13]  /*11660*/  PLOP3.LUT P0, PT, PT, PT, UP0, 0x80, 0x0 ;  /* 0x000000000000781c */ /* 0x000fda0003f0f008 */
[----:B0-----:R-:W-:Y:S05]  /*11670*/  @P0 BRA `(.L_x_30) ;  /* 0x0000000000040947 */ /* 0x001fea0003800000 */
[----:B------:R-:W-:Y:S01]  /*11680*/  BPT.TRAP 0x1 ;  /* 0x000000040000795c */ /* 0x000fe20000300000 */
.L_x_30:
[----:B------:R-:W0:Y:S01]  /*11690*/  S2R R5, SR_TID.X ;  /* 0x0000000000057919 */ /* 0x000e220000002100 */
[----:B------:R-:W-:Y:S01]  /*116a0*/  IMAD.MOV.U32 R155, RZ, RZ, 0x6540 ;  /* 0x00006540ff9b7424 */ /* 0x000fe200078e00ff */
[----:B------:R-:W-:Y:S01]  /*116b0*/  USHF.R.S32.HI UR10, URZ, 0x1f, UR42 ;  /* 0x0000001f3f0a7899 */ /* 0x000fe2000801142a */
[----:B------:R-:W-:Y:S01]  /*116c0*/  ULDC.64 UR8, c[0x0][0x5d0] ;  /* 0x0001740000087ab9 */ /* 0x000fe20000000a00 */
[----:B------:R-:W-:Y:S02]  /*116d0*/  UIADD3 UR37, UR47, UR37, URZ ;  /* 0x000000252f257290 */ /* 0x000fe4000fffe03f */
[----:B------:R-:W-:Y:S02]  /*116e0*/  UIMAD UR4, UR10, UR8, URZ ;  /* 0x000000080a0472a4 */ /* 0x000fe4000f8e023f */
[----:B------:R-:W-:Y:S02]  /*116f0*/  UIMAD.WIDE UR6, UR40, 0x180, URZ ;  /* 0x00000180280678a5 */ /* 0x000fe4000f8e023f */
[----:B------:R-:W-:-:S02]  /*11700*/  UIMAD UR4, UR42, UR9, UR4 ;  /* 0x000000092a0472a4 */ /* 0x000fc4000f8e0204 */
[----:B------:R-:W-:Y:S01]  /*11710*/  UIMAD UR40, UR40, 0x180, URZ ;  /* 0x00000180282878a4 */ /* 0x000fe2000f8e023f */
[----:B------:R-:W-:Y:S01]  /*11720*/  ULDC UR5, c[0x0][0x284] ;  /* 0x0000a10000057ab9 */ /* 0x000fe20000000800 */
[----:B------:R-:W-:Y:S01]  /*11730*/  UISETP.GT.U32.AND UP0, UPT, UR37, 0x1, UPT ;  /* 0x000000012500788c */ /* 0x000fe2000bf04070 */
[----:B------:R-:W-:Y:S01]  /*11740*/  IMAD.U32 R14, RZ, RZ, UR5 ;  /* 0x00000005ff0e7e24 */ /* 0x000fe2000f8e00ff */
[----:B------:R-:W-:Y:S02]  /*11750*/  ULDC.64 UR12, c[0x0][0x5c8] ;  /* 0x00017200000c7ab9 */ /* 0x000fe40000000a00 */
[----:B------:R-:W-:Y:S01]  /*11760*/  UISETP.LT.U32.AND UP0, UPT, UR47, 0x2, UP0 ;  /* 0x000000022f00788c */ /* 0x000fe20008701070 */
[----:B------:R-:W-:Y:S01]  /*11770*/  IMAD.U32 R6, RZ, RZ, UR13 ;  /* 0x0000000dff067e24 */ /* 0x000fe2000f8e00ff */
[----:B0-----:R-:W-:Y:S01]  /*11780*/  SHF.R.U32.HI R3, RZ, 0x2, R5 ;  /* 0x00000002ff037819 */ /* 0x001fe20000011605 */
[C---:B------:R-:W-:Y:S01]  /*11790*/  IMAD.SHL.U32 R154, R5.reuse, 0x2, RZ ;  /* 0x00000002059a7824 */ /* 0x040fe200078e00ff */
[----:B------:R-:W-:-:S02]  /*117a0*/  LOP3.LUT R4, R5, 0x60, RZ, 0xc0, !PT ;  /* 0x0000006005047812 */ /* 0x000fc400078ec0ff */
[----:B------:R-:W-:Y:S02]  /*117b0*/  SHF.R.U32.HI R2, RZ, 0x7, R5 ;  /* 0x00000007ff027819 */ /* 0x000fe40000011605 */
[----:B------:R-:W-:Y:S02]  /*117c0*/  LOP3.LUT R3, R3, 0x7, RZ, 0xc0, !PT ;  /* 0x0000000703037812 */ /* 0x000fe400078ec0ff */
[----:B------:R-:W-:Y:S02]  /*117d0*/  SHF.R.U32.HI R4, RZ, 0x1, R4 ;  /* 0x00000001ff047819 */ /* 0x000fe40000011604 */
[----:B------:R-:W-:Y:S02]  /*117e0*/  LOP3.LUT R154, R154, 0x6, RZ, 0xc0, !PT ;  /* 0x000000069a9a7812 */ /* 0x000fe400078ec0ff */
[----:B------:R-:W-:Y:S02]  /*117f0*/  LOP3.LUT R2, R2, 0x1, RZ, 0xc0, !PT ;  /* 0x0000000102027812 */ /* 0x000fe400078ec0ff */
[----:B------:R-:W-:-:S02]  /*11800*/  IADD3 R0, RZ, -R4, -R3 ;  /* 0x80000004ff007210 */ /* 0x000fc40007ffe803 */
[----:B------:R-:W-:Y:S01]  /*11810*/  PRMT R154, R154, R155, UR41 ;  /* 0x000000299a9a7e16 */ /* 0x000fe2000800009b */
[C---:B------:R-:W-:Y:S01]  /*11820*/  IMAD.SHL.U32 R15, R2.reuse, 0x40, RZ ;  /* 0x00000040020f7824 */ /* 0x040fe200078e00ff */
[----:B------:R-:W-:Y:S01]  /*11830*/  USHF.L.U32 UR41, UR41, 0x8, URZ ;  /* 0x0000000829297899 */ /* 0x000fe2000800063f */
[----:B------:R-:W-:Y:S01]  /*11840*/  IMAD R0, R2, -0x40, R0 ;  /* 0xffffffc002007824 */ /* 0x000fe200078e0200 */
[----:B------:R-:W-:Y:S01]  /*11850*/  SHF.R.S32.HI R155, RZ, 0x1f, R154 ;  /* 0x0000001fff9b7819 */ /* 0x000fe2000001149a */
[----:B------:R-:W-:Y:S01]  /*11860*/  IMAD.U32 R2, RZ, RZ, UR8 ;  /* 0x00000008ff027e24 */ /* 0x000fe2000f8e00ff */
[----:B------:R-:W-:Y:S01]  /*11870*/  LOP3.LUT R15, R15, 0x40, R3, 0xe2, !PT ;  /* 0x000000400f0f7812 */ /* 0x000fe200078ee203 */
[----:B------:R-:W-:Y:S01]  /*11880*/  ULDC UR8, c[0x0][0x288] ;  /* 0x0000a20000087ab9 */ /* 0x000fe20000000800 */
[----:B------:R-:W-:Y:S01]  /*11890*/  IADD3 R14, R14, -UR40, R0 ;  /* 0x800000280e0e7c10 */ /* 0x000fe2000fffe000 */
[----:B------:R-:W-:Y:S01]  /*118a0*/  IMAD.WIDE.U32 R2, R2, UR42, R154 ;  /* 0x0000002a02027c25 */ /* 0x000fe2000f8e009a */
[----:B------:R-:W-:Y:S01]  /*118b0*/  UISETP.GE.AND UP1, UPT, UR41, UR8, UPT ;  /* 0x000000082900728c */ /* 0x000fe2000bf26270 */
[----:B------:R-:W-:-:S02]  /*118c0*/  LOP3.LUT R0, R5, 0x3, RZ, 0xc0, !PT ;  /* 0x0000000305007812 */ /* 0x000fc400078ec0ff */
[----:B------:R-:W-:Y:S01]  /*118d0*/  VIADD R3, R3, UR4 ;  /* 0x0000000403037c36 */ /* 0x000fe20008000000 */
[----:B------:R-:W-:Y:S01]  /*118e0*/  USHF.R.U32.HI UR4, URZ, 0x1, UR37 ;  /* 0x000000013f047899 */ /* 0x000fe20008011625 */
[----:B------:R-:W-:Y:S01]  /*118f0*/  IMAD.MOV.U32 R5, RZ, RZ, -0x2 ;  /* 0xfffffffeff057424 */ /* 0x000fe200078e00ff */
[----:B------:R-:W-:Y:S01]  /*11900*/  UISETP.GE.OR UP1, UPT, UR40, UR5, UP1 ;  /* 0x000000052800728c */ /* 0x000fe20008f26670 */
[----:B------:R-:W-:Y:S01]  /*11910*/  LOP3.LUT R15, R15, UR6, R4, 0xfe, !PT ;  /* 0x000000060f0f7c12 */ /* 0x000fe2000f8efe04 */
[----:B------:R-:W-:Y:S01]  /*11920*/  ULOP3.LUT UR4, UR4, 0x1, URZ, 0xc0, !UPT ;  /* 0x0000000104047892 */ /* 0x000fe2000f8ec03f */
[----:B------:R-:W-:Y:S01]  /*11930*/  IMAD R0, R0, R5, UR8 ;  /* 0x0000000800007e24 */ /* 0x000fe2000f8e0205 */
[----:B------:R-:W-:Y:S02]  /*11940*/  UIMAD UR8, UR7, UR12, URZ ;  /* 0x0000000c070872a4 */ /* 0x000fe4000f8e023f */
[----:B------:R-:W-:Y:S01]  /*11950*/  UISETP.NE.U32.AND UP2, UPT, UR4, 0x1, UPT ;  /* 0x000000010400788c */ /* 0x000fe2000bf45070 */
[----:B------:R-:W-:Y:S01]  /*11960*/  PLOP3.LUT P0, PT, PT, PT, UP1, 0x80, 0x0 ;  /* 0x000000000000781c */ /* 0x000fe20003f0f018 */
[----:B------:R-:W-:Y:S01]  /*11970*/  USEL UR5, URZ, 0x1, !UP0 ;  /* 0x000000013f057887 */ /* 0x000fe2000c000000 */
[----:B------:R-:W-:Y:S01]  /*11980*/  IMAD.WIDE.U32 R2, R15, UR12, R2 ;  /* 0x0000000c0f027c25 */ /* 0x000fe2000f8e0002 */
[----:B------:R-:W-:-:S02]  /*11990*/  UISETP.GT.U32.AND UP2, UPT, UR47, 0x1, !UP2 ;  /* 0x000000012f00788c */ /* 0x000fc4000d744070 */
[----:B------:R-:W-:Y:S01]  /*119a0*/  ULOP3.LUT UR37, UR37, 0x1, URZ, 0xc0, !UPT ;  /* 0x0000000125257892 */ /* 0x000fe2000f8ec03f */
[----:B------:R-:W-:Y:S01]  /*119b0*/  VIADD R0, R0, -UR41 ;  /* 0x8000002900007c36 */ /* 0x000fe20008000000 */
[----:B------:R-:W-:Y:S01]  /*119c0*/  USEL UR4, URZ, 0x1, !UP2 ;  /* 0x000000013f047887 */ /* 0x000fe2000d000000 */
[----:B------:R-:W-:Y:S01]  /*119d0*/  IMAD R6, R15, R6, UR8 ;  /* 0x000000080f067e24 */ /* 0x000fe2000f8e0206 */
[----:B------:R-:W-:Y:S02]  /*119e0*/  UMOV UR40, 0xffffffff ;  /* 0xffffffff00287882 */ /* 0x000fe40000000000 */
[----:B------:R-:W-:Y:S02]  /*119f0*/  ULOP3.LUT UR36, UR4, UR36, UR5, 0x96, !UPT ;  /* 0x0000002404247292 */ /* 0x000fe4000f8e9605 */
[----:B------:R-:W-:Y:S10]  /*11a00*/  @P0 BRA `(.L_x_32) ;  /* 0x0000013c00a00947 */ /* 0x000ff40003800000 */
[----:B------:R-:W-:Y:S01]  /*11a10*/  ISETP.NE.AND P0, PT, R18, RZ, PT ;  /* 0x000000ff1200720c */ /* 0x000fe20003f05270 */
[----:B------:R-:W-:Y:S01]  /*11a20*/  BSSY B0, `(.L_x_32) ;  /* 0x00013e6000007945 */ /* 0x000fe20003800000 */
[----:B------:R-:W-:-:S11]  /*11a30*/  IMAD.IADD R6, R3, 0x1, R6 ;  /* 0x0000000103067824 */ /* 0x000fd600078e0206 */
[----:B------:R-:W-:Y:S05]  /*11a40*/  @!P0 BRA `(.L_x_33) ;  /* 0x000000c400548947 */ /* 0x000fea0003800000 */
[----:B------:R-:W0:Y:S01]  /*11a50*/  LDC.64 R12, c[0x0][0x5b0] ;  /* 0x00016c00ff0c7b82 */ /* 0x000e220000000a00 */
[----:B------:R-:W-:Y:S01]  /*11a60*/  ULDC.64 UR8, c[0x0][0x5b8] ;  /* 0x00016e0000087ab9 */ /* 0x000fe20000000a00 */
[----:B------:R-:W-:Y:S01]  /*11a70*/  ISETP.GE.AND P0, PT, R14, 0x1, PT ;  /* 0x000000010e00780c */ /* 0x000fe20003f06270 */
[----:B------:R-:W-:Y:S02]  /*11a80*/  UIMAD UR4, UR10, UR8, URZ ;  /* 0x000000080a0472a4 */ /* 0x000fe4000f8e023f */
[----:B------:R-:W-:Y:S01]  /*11a90*/  IMAD.U32 R4, RZ, RZ, UR8 ;  /* 0x00000008ff047e24 */ /* 0x000fe2000f8e00ff */
[----:B------:R-:W-:Y:S01]  /*11aa0*/  BSSY B1, `(.L_x_34) ;  /* 0x000000e000017945 */ /* 0x000fe20003800000 */
[----:B------:R-:W-:Y:S01]  /*11ab0*/  ISETP.LT.OR P2, PT, R0, 0x1, !P0 ;  /* 0x000000010000780c */ /* 0x000fe20004741670 */
[----:B------:R-:W-:Y:S01]  /*11ac0*/  UIMAD UR4, UR42, UR9, UR4 ;  /* 0x000000092a0472a4 */ /* 0x000fe2000f8e0204 */
[----:B------:R-:W1:Y:S01]  /*11ad0*/  LDC.64 R20, c[0x0][0x5a8] ;  /* 0x00016a00ff147b82 */ /* 0x000e620000000a00 */
[----:B------:R-:W-:-:S04]  /*11ae0*/  IMAD.WIDE.U32 R154, R4, UR42, R154 ;  /* 0x0000002a049a7c25 */ /* 0x000fc8000f8e009a */
[----:B------:R-:W-:Y:S02]  /*11af0*/  VIADD R23, R155, UR4 ;  /* 0x000000049b177c36 */ /* 0x000fe40008000000 */
[----:B------:R-:W-:Y:S02]  /*11b00*/  IMAD.MOV.U32 R22, RZ, RZ, R154 ;  /* 0x000000ffff167224 */ /* 0x000fe400078e009a */
[----:B0-----:R-:W-:Y:S02]  /*11b10*/  IMAD R7, R12, UR7, RZ ;  /* 0x000000070c077c24 */ /* 0x001fe4000f8e02ff */
[----:B------:R-:W-:-:S04]  /*11b20*/  IMAD.WIDE.U32 R4, R15, R12, R22 ;  /* 0x0000000c0f047225 */ /* 0x000fc800078e0016 */
[----:B------:R-:W-:Y:S01]  /*11b30*/  IMAD R7, R15, R13, R7 ;  /* 0x0000000d0f077224 */ /* 0x000fe200078e0207 */
[----:B-1----:R-:W-:-:S04]  /*11b40*/  IADD3 R10, P1, R4, R20, RZ ;  /* 0x00000014040a7210 */ /* 0x002fc80007f3e0ff */
[----:B------:R-:W-:Y:S01]  /*11b50*/  IADD3.X R11, R21, R5, R7, P1, !PT ;  /* 0x00000005150b7210 */ /* 0x000fe20000ffe407 */
[----:B------:R-:W-:Y:S08]  /*11b60*/  @P2 BRA `(.L_x_35) ;  /* 0x0000000000042947 */ /* 0x000ff00003800000 */
[----:B------:R0:W5:Y:S02]  /*11b70*/  LDG.E.U8 R16, desc[UR48][R10.64] ;  /* 0x000000300a107981 */ /* 0x000164000c1e1100 */
.L_x_35:
[----:B------:R-:W-:Y:S05]  /*11b80*/  BSYNC B1 ;  /* 0x0000000000017941 */ /* 0x000fea0003800000 */
.L_x_34:
[----:B------:R-:W2:Y:S01]  /*11b90*/  LDL.LU R8, [R1+0x200] ;  /* 0x0002000001087983 */ /* 0x000ea20000300800 */
[----:B-----5:R-:W-:Y:S01]  /*11ba0*/  LOP3.LUT R3, R16, 0xffff, RZ, 0xc0, !PT ;  /* 0x0000ffff10037812 */ /* 0x020fe200078ec0ff */
[----:B------:R-:W-:Y:S01]  /*11bb0*/  ULDC.64 UR4, c[0x0][0x5c0] ;  /* 0x0001700000047ab9 */ /* 0x000fe20000000a00 */
[----:B------:R-:W-:Y:S01]  /*11bc0*/  ISETP.LT.OR P3, PT, R0, 0x2, !P0 ;  /* 0x000000020000780c */ /* 0x000fe20004761670 */
[----:B------:R-:W-:Y:S01]  /*11bd0*/  BSSY B1, `(.L_x_36) ;  /* 0x000000b000017945 */ /* 0x000fe20003800000 */
[----:B------:R-:W-:Y:S02]  /*11be0*/  PRMT R3, R3, 0x8880, RZ ;  /* 0x0000888003037816 */ /* 0x000fe400000000ff */
[----:B------:R-:W-:-:S03]  /*11bf0*/  IADD3 R4, P1, R2, UR4, RZ ;  /* 0x0000000402047c10 */ /* 0x000fc6000ff3e0ff */
[----:B------:R-:W-:Y:S01]  /*11c00*/  IMAD R2, R3, R18, RZ ;  /* 0x0000001203027224 */ /* 0x000fe200078e02ff */
[----:B------:R-:W-:-:S03]  /*11c10*/  IADD3.X R5, R6, UR5, RZ, P1, !PT ;  /* 0x0000000506057c10 */ /* 0x000fc60008ffe4ff */
[----:B--2---:R-:W-:-:S05]  /*11c20*/  @!P2 IMAD R3, R8, R17, R2 ;  /* 0x000000110803a224 */ /* 0x004fca00078e0202 */
[----:B------:R1:W-:Y:S01]  /*11c30*/  @!P2 STG.E.U8 desc[UR48][R4.64], R3 ;  /* 0x000000030400a986 */ /* 0x0003e2000c101130 */
[----:B------:R-:W-:Y:S05]  /*11c40*/  @P3 BRA `(.L_x_37) ;  /* 0x00000000000c3947 */ /* 0x000fea0003800000 */
[----:B------:R-:W2:Y:S02]  /*11c50*/  LDG.E.U8 R16, desc[UR48][R10.64+0x1] ;  /* 0x000001300a107981 */ /* 0x000ea4000c1e1100 */
[----:B--2---:R-:W-:-:S05]  /*11c60*/  PRMT R2, R16, 0x8880, RZ ;  /* 0x0000888010027816 */ /* 0x004fca00000000ff */
[----:B------:R-:W-:-:S07]  /*11c70*/  IMAD R2, R2, R18, RZ ;  /* 0x0000001202027224 */ /* 0x000fce00078e02ff */
.L_x_37:
[----:B------:R-:W-:Y:S05]  /*11c80*/  BSYNC B1 ;  /* 0x0000000000017941 */ /* 0x000fea0003800000 */
.L_x_36:
[----:B-1----:R-:W2:Y:S01]  /*11c90*/  LDL.LU R3, [R1+0x204] ;  /* 0x0002040001037983 */ /* 0x002ea20000300800 */
[----:B------:R-:W-:Y:S01]  /*11ca0*/  ISETP.GE.AND P1, PT, R14, 0x9, PT ;  /* 0x000000090e00780c */ /* 0x000fe20003f26270 */
[C---:B------:R-:W-:Y:S01]  /*11cb0*/  IMAD.SHL.U32 R158, R12.reuse, 0x8, RZ ;  /* 0x000000080c9e7824 */ /* 0x040fe200078e00ff */
[----:B------:R-:W-:Y:S01]  /*11cc0*/  SHF.L.U64.HI R159, R12, 0x3, R13 ;  /* 0x000000030c9f7819 */ /* 0x000fe2000001020d */
[----:B------:R-:W-:Y:S01]  /*11cd0*/  BSSY B1, `(.L_x_38) ;  /* 0x000000d000017945 */ /* 0x000fe20003800000 */
[----:B------:R-:W-:Y:S02]  /*11ce0*/  ISETP.LT.OR P5, PT, R0, 0x1, !P1 ;  /* 0x000000010000780c */ /* 0x000fe40004fa1670 */
[----:B------:R-:W-:Y:S01]  /*11cf0*/  IADD3 R6, P4, R4, UR46, RZ ;  /* 0x0000002e04067c10 */ /* 0x000fe2000ff9e0ff */
[----:B------:R-:W-:-:S04]  /*11d00*/  IMAD.WIDE.U32 R8, R15, R12, R158 ;  /* 0x0000000c0f087225 */ /* 0x000fc800078e009e */
[----:B------:R-:W-:Y:S02]  /*11d10*/  IMAD.IADD R7, R7, 0x1, R9 ;  /* 0x0000000107077824 */ /* 0x000fe400078e0209 */
[----:B--2---:R-:W-:-:S05]  /*11d20*/  @!P3 IMAD R3, R3, R17, R2 ;  /* 0x000000110303b224 */ /* 0x004fca00078e0202 */
[----:B------:R1:W-:Y:S01]  /*11d30*/  @!P3 STG.E.U8 desc[UR48][R4.64+0x1], R3 ;  /* 0x000001030400b986 */ /* 0x0003e2000c101130 */
[----:B------:R-:W-:-:S04]  /*11d40*/  IADD3 R8, P2, P3, R154, R20, R8 ;  /* 0x000000149a087210 */ /* 0x000fc80007b5e008 */
[----:B------:R-:W-:Y:S01]  /*11d50*/  IADD3.X R9, R23, R21, R7, P2, P3 ;  /* 0x0000001517097210 */ /* 0x000fe200017e6407 */
[----:B------:R-:W-:Y:S08]  /*11d60*/  @P5 BRA `(.L_x_39) ;  /* 0x00000000000c5947 */ /* 0x000ff00003800000 */
[----:B------:R-:W2:Y:S02]  /*11d70*/  LDG.E.U8 R16, desc[UR48][R8.64] ;  /* 0x0000003008107981 */ /* 0x000ea4000c1e1100 */
[----:B--2---:R-:W-:-:S05]  /*11d80*/  PRMT R2, R16, 0x8880, RZ ;  /* 0x0000888010027816 */ /* 0x004fca00000000ff */
[----:B------:R-:W-:-:S07]  /*11d90*/  IMAD R2, R2, R18, RZ ;  /* 0x0000001202027224 */ /* 0x000fce00078e02ff */
.L_x_39:
[----:B------:R-:W-:Y:S05]  /*11da0*/  BSYNC B1 ;  /* 0x0000000000017941 */ /* 0x000fea0003800000 */
.L_x_38:
[----:B-1----:R-:W2:Y:S01]  /*11db0*/  LDL.LU R3, [R1+0x208] ;  /* 0x0002080001037983 */ /* 0x002ea20000300800 */
[C---:B------:R-:W-:Y:S01]  /*11dc0*/  ISETP.LT.OR P3, PT, R0.reuse, 0x2, !P1 ;  /* 0x000000020000780c */ /* 0x040fe20004f61670 */
[----:B------:R-:W-:Y:S01]  /*11dd0*/  BSSY B1, `(.L_x_40) ;  /* 0x000000c000017945 */ /* 0x000fe20003800000 */
[----:B------:R-:W-:Y:S02]  /*11de0*/  IADD3.X R7, R5, UR45, RZ, P4, !PT ;  /* 0x0000002d05077c10 */ /* 0x000fe4000a7fe4ff */
[C---:B------:R-:W-:Y:S02]  /*11df0*/  ISETP.LT.OR P4, PT, R0.reuse, 0x9, !P0 ;  /* 0x000000090000780c */ /* 0x040fe40004781670 */
[C---:B------:R-:W-:Y:S02]  /*11e00*/  ISETP.LT.OR P6, PT, R0.reuse, 0x9, !P1 ;  /* 0x000000090000780c */ /* 0x040fe40004fc1670 */
[----:B------:R-:W-:Y:S01]  /*11e10*/  ISETP.LT.OR P2, PT, R0, 0xa, !P1 ;  /* 0x0000000a0000780c */ /* 0x000fe20004f41670 */
[----:B--2---:R-:W-:-:S05]  /*11e20*/  @!P5 IMAD R3, R3, R17, R2 ;  /* 0x000000110303d224 */ /* 0x004fca00078e0202 */
[----:B------:R1:W-:Y:S01]  /*11e30*/  @!P5 STG.E.U8 desc[UR48][R6.64], R3 ;  /* 0x000000030600d986 */ /* 0x0003e2000c101130 */
[----:B------:R-:W-:Y:S01]  /*11e40*/  ISETP.LT.OR P5, PT, R0, 0xa, !P0 ;  /* 0x0000000a0000780c */ /* 0x000fe200047a1670 */
[----:B------:R-:W-:-:S12]  /*11e50*/  @P3 BRA `(.L_x_41) ;  /* 0x00000000000c3947 */ /* 0x000fd80003800000 */
[----:B------:R-:W2:Y:S02]  /*11e60*/  LDG.E.U8 R16, desc[UR48][R8.64+0x1] ;  /* 0x0000013008107981 */ /* 0x000ea4000c1e1100 */
[----:B--2---:R-:W-:-:S05]  /*11e70*/  PRMT R2, R16, 0x8880, RZ ;  /* 0x0000888010027816 */ /* 0x004fca00000000ff */
[----:B------:R-:W-:-:S07]  /*11e80*/  IMAD R2, R2, R18, RZ ;  /* 0x0000001202027224 */ /* 0x000fce00078e02ff */
.L_x_41:
[----:B------:R-:W-:Y:S05]  /*11e90*/  BSYNC B1 ;  /* 0x0000000000017941 */ /* 0x000fea0003800000 */
.L_x_40:
[----:B-1----:R-:W2:Y:S01]  /*11ea0*/  LDL.LU R3, [R1+0x20c] ;  /* 0x00020c0001037983 */ /* 0x002ea20000300800 */
[----:B------:R-:W-:Y:S01]  /*11eb0*/  BSSY B1, `(.L_x_42) ;  /* 0x0000007000017945 */ /* 0x000fe20003800000 */
[----:B--2---:R-:W-:-:S05]  /*11ec0*/  @!P3 IMAD R3, R3, R17, R2 ;  /* 0x000000110303b224 */ /* 0x004fca00078e0202 */
[----:B------:R1:W-:Y:S01]  /*11ed0*/  @!P3 STG.E.U8 desc[UR48][R6.64+0x1], R3 ;  /* 0x000001030600b986 */ /* 0x0003e2000c101130 */
[----:B------:R-:W-:Y:S05]  /*11ee0*/  @P4 BRA `(.L_x_43) ;  /* 0x00000000000c4947 */ /* 0x000fea0003800000 */
[----:B------:R-:W2:Y:S02]  /*11ef0*/  LDG.E.U8 R16, desc[UR48][R10.64+0x8] ;  /* 0x000008300a107981 */ /* 0x000ea4000c1e1100 */
[----:B--2---:R-:W-:-:S05]  /*11f00*/  PRMT R2, R16, 0x8880, RZ ;  /* 0x0000888010027816 */ /* 0x004fca00000000ff */
[----:B------:R-:W-:-:S07]  /*11f10*/  IMAD R2, R2, R18, RZ ;  /* 0x0000001202027224 */ /* 0x000fce00078e02ff */
.L_x_43:
[----:B------:R-:W-:Y:S05]  /*11f20*/  BSYNC B1 ;  /* 0x0000000000017941 */ /* 0x000fea0003800000 */
.L_x_42:
        /* <DEDUP_REMOVED lines=8> */
.L_x_45:
[----:B------:R-:W-:Y:S05]  /*11fb0*/  BSYNC B1 ;  /* 0x0000000000017941 */ /* 0x000fea0003800000 */
.L_x_44:
        /* <DEDUP_REMOVED lines=8> */
.L_x_47:
[----:B------:R-:W-:Y:S05]  /*12040*/  BSYNC B1 ;  /* 0x0000000000017941 */ /* 0x000fea0003800000 */
.L_x_46:
[----:B-1----:R-:W2:Y:S04]  /*12050*/  LDL.LU R3, [R1+0x218] ;  /* 0x0002180001037983 */ /* 0x002ea80000300800 */
[----:B------:R-:W3:Y:S04]  /*12060*/  LDL.LU R155, [R1+0x2c0] ;  /* 0x0002c000019b7983 */ /* 0x000ee80000300800 */
[----:B------:R-:W4:Y:S04]  /*12070*/  LDL.LU R235, [R1+0x2c4] ;  /* 0x0002c40001eb7983 */ /* 0x000f280000300800 */
[----:B------:R-:W5:Y:S04]  /*12080*/  LDL.LU R234, [R1+0x2c8] ;  /* 0x0002c80001ea7983 */ /* 0x000f680000300800 */
        /* <DEDUP_REMOVED lines=70> */
[----:B------:R-:W5:Y:S01]  /*124f0*/  LDL.LU R163, [R1+0x3e4] ;  /* 0x0003e40001a37983 */ /* 0x000f620000300800 */
[----:B--2---:R-:W-:-:S03]  /*12500*/  @!P6 IMAD R3, R3, R17, R2 ;  /* 0x000000110303e224 */ /* 0x004fc600078e0202 */
[----:B------:R-:W2:Y:S04]  /*12510*/  LDL.LU R162, [R1+0x3e8] ;  /* 0x0003e80001a27983 */ /* 0x000ea80000300800 */
[----:B------:R1:W-:Y:S04]  /*12520*/  @!P6 STG.E.U8 desc[UR48][R6.64+0x8], R3 ;  /* 0x000008030600e986 */ /* 0x0003e8000c101130 */
[----:B------:R-:W1:Y:S04]  /*12530*/  @!P2 LDG.E.U8 R16, desc[UR48][R8.64+0x9] ;  /* 0x000009300810a981 */ /* 0x000e68000c1e1100 */
[----:B------:R-:W2:Y:S04]  /*12540*/  LDL.LU R161, [R1+0x3ec] ;  /* 0x0003ec0001a17983 */ /* 0x000ea80000300800 */
[----:B------:R-:W2:Y:S04]  /*12550*/  LDL.LU R160, [R1+0x3f0] ;  /* 0x0003f00001a07983 */ /* 0x000ea80000300800 */
[----:B------:R-:W2:Y:S04]  /*12560*/  LDL.LU R157, [R1+0x3f4] ;  /* 0x0003f400019d7983 */ /* 0x000ea80000300800 */
[----:B------:R-:W2:Y:S04]  /*12570*/  LDL.LU R156, [R1+0x3f8] ;  /* 0x0003f800019c7983 */ /* 0x000ea80000300800 */
[----:B------:R-:W2:Y:S01]  /*12580*/  LDL.LU R153, [R1+0x3fc] ;  /* 0x0003fc0001997983 */ /* 0x000ea20000300800 */
[----:B-1----:R-:W-:-:S05]  /*12590*/  @!P2 PRMT R3, R16, 0x8880, RZ ;  /* 0x000088801003a816 */ /* 0x002fca00000000ff */
[----:B------:R-:W-:Y:S02]  /*125a0*/  @!P2 IMAD R2, R3, R18, RZ ;  /* 0x000000120302a224 */ /* 0x000fe400078e02ff */
[----:B------:R-:W3:Y:S01]  /*125b0*/  LDL.LU R3, [R1+0x21c] ;  /* 0x00021c0001037983 */ /* 0x000ee20000300800 */
[----:B------:R-:W-:Y:S01]  /*125c0*/  ISETP.LT.OR P3, PT, R0, 0x11, !P0 ;  /* 0x000000110000780c */ /* 0x000fe20004761670 */
[----:B---3--:R-:W-:-:S05]  /*125d0*/  @!P2 IMAD R3, R3, R17, R2 ;  /* 0x000000110303a224 */ /* 0x008fca00078e0202 */
[----:B------:R1:W-:Y:S07]  /*125e0*/  @!P2 STG.E.U8 desc[UR48][R6.64+0x9], R3 ;  /* 0x000009030600a986 */ /* 0x0003ee000c101130 */
[----:B------:R-:W1:Y:S01]  /*125f0*/  @!P3 LDG.E.U8 R16, desc[UR48][R10.64+0x10] ;  /* 0x000010300a10b981 */ /* 0x000e62000c1e1100 */
[----:B------:R-:W-:Y:S02]  /*12600*/  ISETP.LT.OR P2, PT, R0, 0x12, !P0 ;  /* 0x000000120000780c */ /* 0x000fe40004741670 */
[----:B-1----:R-:W-:-:S05]  /*12610*/  @!P3 PRMT R3, R16, 0x8880, RZ ;  /* 0x000088801003b816 */ /* 0x002fca00000000ff */
[----:B------:R-:W-:Y:S02]  /*12620*/  @!P3 IMAD R2, R3, R18, RZ ;  /* 0x000000120302b224 */ /* 0x000fe400078e02ff */
[----:B------:R-:W3:Y:S02]  /*12630*/  LDL.LU R3, [R1+0x220] ;  /* 0x0002200001037983 */ /* 0x000ee40000300800 */
[----:B---3--:R-:W-:-:S05]  /*12640*/  @!P3 IMAD R3, R3, R17, R2 ;  /* 0x000000110303b224 */ /* 0x008fca00078e0202 */
[----:B------:R1:W-:Y:S04]  /*12650*/  @!P3 STG.E.U8 desc[UR48][R4.64+0x10], R3 ;  /* 0x000010030400b986 */ /* 0x0003e8000c101130 */
        /* <DEDUP_REMOVED lines=276> */
[----:B------:R-:W-:-:S04]  /*137a0*/  @!P3 IMAD R2, R3, R18, RZ ;  /* 0x000000120302b224 */ /* 0x000fc800078e02ff */
[----:B------:R-:W-:-:S05]  /*137b0*/  @!P3 IMAD R3, R155, R17, R2 ;  /* 0x000000119b03b224 */ /* 0x000fca00078e0202 */
[----:B------:R1:W-:Y:S04]  /*137c0*/  @!P3 STG.E.U8 desc[UR48][R4.64+0x60], R3 ;  /* 0x000060030400b986 */ /* 0x0003e8000c101130 */
[----:B------:R-:W1:Y:S01]  /*137d0*/  @!P2 LDG.E.U8 R16, desc[UR48][R10.64+0x61] ;  /* 0x000061300a10a981 */ /* 0x000e62000c1e1100 */
[----:B------:R-:W-:Y:S02]  /*137e0*/  ISETP.LT.OR P3, PT, R0, 0x61, !P1 ;  /* 0x000000610000780c */ /* 0x000fe40004f61670 */
[----:B-1----:R-:W-:-:S05]  /*137f0*/  @!P2 PRMT R3, R16, 0x8880, RZ ;  /* 0x000088801003a816 */ /* 0x002fca00000000ff */
[----:B------:R-:W-:-:S04]  /*13800*/  @!P2 IMAD R2, R3, R18, RZ ;  /* 0x000000120302a224 */ /* 0x000fc800078e02ff */
[----:B----4-:R-:W-:-:S05]  /*13810*/  @!P2 IMAD R3, R235, R17, R2 ;  /* 0x00000011eb03a224 */ /* 0x010fca00078e0202 */
[----:B------:R1:W-:Y:S04]  /*13820*/  @!P2 STG.E.U8 desc[UR48][R4.64+0x61], R3 ;  /* 0x000061030400a986 */ /* 0x0003e8000c101130 */
[----:B------:R-:W1:Y:S01]  /*13830*/  @!P3 LDG.E.U8 R16, desc[UR48][R8.64+0x60] ;  /* 0x000060300810b981 */ /* 0x000e62000c1e1100 */
[----:B------:R-:W-:Y:S02]  /*13840*/  ISETP.LT.OR P2, PT, R0, 0x62, !P1 ;  /* 0x000000620000780c */ /* 0x000fe40004f41670 */
[----:B-1----:R-:W-:-:S05]  /*13850*/  @!P3 PRMT R3, R16, 0x8880, RZ ;  /* 0x000088801003b816 */ /* 0x002fca00000000ff */
[----:B------:R-:W-:-:S04]  /*13860*/  @!P3 IMAD R2, R3, R18, RZ ;  /* 0x000000120302b224 */ /* 0x000fc800078e02ff */
[----:B-----5:R-:W-:-:S05]  /*13870*/  @!P3 IMAD R3, R234, R17, R2 ;  /* 0x00000011ea03b224 */ /* 0x020fca00078e0202 */
        /* <DEDUP_REMOVED lines=431> */
[----:B--2---:R-:W-:-:S05]  /*15370*/  @!P3 IMAD R3, R162, R17, R2 ;  /* 0x00000011a203b224 */ /* 0x004fca00078e0202 */
        /* <DEDUP_REMOVED lines=25> */
[----:B------:R2:W0:Y:S01]  /*15510*/  @!P1 LDG.E.U8 R16, desc[UR48][R8.64+0xf9] ;  /* 0x0000f93008109981 */ /* 0x000422000c1e1100 */
[----:B-1----:R-:W-:-:S05]  /*15520*/  IADD3 R3, P0, R15, 0x80, RZ ;  /* 0x000000800f037810 */ /* 0x002fca0007f1e0ff */
[----:B--2---:R-:W-:Y:S01]  /*15530*/  IMAD.X R8, RZ, RZ, UR7, P0 ;  /* 0x00000007ff087e24 */ /* 0x004fe200080e06ff */
[----:B------:R-:W-:-:S03]  /*15540*/  ISETP.GE.AND P0, PT, R14, 0x81, PT ;  /* 0x000000810e00780c */ /* 0x000fc60003f06270 */
[-C--:B------:R-:W-:Y:S01]  /*15550*/  IMAD R155, R8, R12.reuse, RZ ;  /* 0x0000000c089b7224 */ /* 0x080fe200078e02ff */
[----:B------:R-:W-:Y:S01]  /*15560*/  ISETP.LT.OR P3, PT, R0, 0x1, !P0 ;  /* 0x000000010000780c */ /* 0x000fe20004761670 */
[----:B------:R-:W-:-:S04]  /*15570*/  IMAD.WIDE.U32 R8, R3, R12, R22 ;  /* 0x0000000c03087225 */ /* 0x000fc800078e0016 */
[----:B------:R-:W-:Y:S01]  /*15580*/  IMAD R155, R3, R13, R155 ;  /* 0x0000000d039b7224 */ /* 0x000fe200078e029b */
[----:B0-----:R-:W-:-:S05]  /*15590*/  @!P1 PRMT R10, R16, 0x8880, RZ ;  /* 0x00008880100a9816 */ /* 0x001fca00000000ff */
[----:B------:R-:W-:Y:S01]  /*155a0*/  @!P1 IMAD.MOV.U32 R11, RZ, RZ, R10 ;  /* 0x000000ffff0b9224 */ /* 0x000fe200078e000a */
[----:B------:R-:W-:-:S03]  /*155b0*/  IADD3 R10, P2, R8, R20, RZ ;  /* 0x00000014080a7210 */ /* 0x000fc60007f5e0ff */
[----:B------:R-:W-:Y:S01]  /*155c0*/  @!P1 IMAD R2, R11, R18, RZ ;  /* 0x000000120b029224 */ /* 0x000fe200078e02ff */
[----:B------:R-:W-:-:S03]  /*155d0*/  IADD3.X R11, R21, R9, R155, P2, !PT ;  /* 0x00000009150b7210 */ /* 0x000fc600017fe49b */
[----:B------:R-:W-:Y:S02]  /*155e0*/  @!P1 IMAD R8, R153, R17, R2 ;  /* 0x0000001199089224 */ /* 0x000fe400078e0202 */
[----:B------:R-:W2:Y:S04]  /*155f0*/  LDL.LU R153, [R1] ;  /* 0x0000000001997983 */ /* 0x000ea80000300800 */
[----:B------:R0:W-:Y:S04]  /*15600*/  @!P1 STG.E.U8 desc[UR48][R6.64+0xf9], R8 ;  /* 0x0000f90806009986 */ /* 0x0001e8000c101130 */
[----:B------:R-:W0:Y:S04]  /*15610*/  @!P3 LDG.E.U8 R16, desc[UR48][R10.64] ;  /* 0x000000300a10b981 */ /* 0x000e28000c1e1100 */
        /* <DEDUP_REMOVED lines=51> */
[----:B------:R-:W-:-:S03]  /*15950*/  ISETP.LT.OR P2, PT, R0, 0x2, !P0 ;  /* 0x000000020000780c */ /* 0x000fc60004741670 */
        /* <DEDUP_REMOVED lines=23> */
[----:B0-----:R-:W-:-:S03]  /*15ad0*/  @!P3 PRMT R8, R16, 0x8880, RZ ;  /* 0x000088801008b816 */ /* 0x001fc600000000ff */
[----:B------:R-:W5:Y:S02]  /*15ae0*/  LDL.LU R165, [R1+0x1f8] ;  /* 0x0001f80001a57983 */ /* 0x000f640000300800 */
[----:B------:R-:W-:Y:S01]  /*15af0*/  @!P3 IMAD.MOV.U32 R9, RZ, RZ, R8 ;  /* 0x000000ffff09b224 */ /* 0x000fe200078e0008 */
[----:B------:R-:W-:Y:S01]  /*15b00*/  @!P3 IADD3 R8, P1, R4, UR44, RZ ;  /* 0x0000002c0408bc10 */ /* 0x000fe2000ff3e0ff */
[----:B------:R-:W5:Y:S02]  /*15b10*/  LDL.LU R164, [R1+0x1fc] ;  /* 0x0001fc0001a47983 */ /* 0x000f640000300800 */
[----:B------:R-:W-:Y:S01]  /*15b20*/  @!P3 IMAD R2, R9, R18, RZ ;  /* 0x000000120902b224 */ /* 0x000fe200078e02ff */
[----:B------:R-:W-:-:S03]  /*15b30*/  @!P3 IADD3.X R9, R5, UR43, RZ, P1, !PT ;  /* 0x0000002b0509bc10 */ /* 0x000fc60008ffe4ff */
[----:B--2---:R-:W-:-:S05]  /*15b40*/  @!P3 IMAD R153, R153, R17, R2 ;  /* 0x000000119999b224 */ /* 0x004fca00078e0202 */
[----:B------:R0:W-:Y:S04]  /*15b50*/  @!P3 STG.E.U8 desc[UR48][R8.64], R153 ;  /* 0x000000990800b986 */ /* 0x0001e8000c101130 */
[----:B------:R-:W2:Y:S01]  /*15b60*/  @!P2 LDG.E.U8 R16, desc[UR48][R10.64+0x1] ;  /* 0x000001300a10a981 */ /* 0x000ea2000c1e1100 */
[----:B0-----:R-:W-:-:S03]  /*15b70*/  IMAD.WIDE.U32 R8, R3, R12, R158 ;  /* 0x0000000c03087225 */ /* 0x001fc600078e009e */
[----:B------:R-:W3:Y:S01]  /*15b80*/  LDL.LU R3, [R1+0x4] ;  /* 0x0000040001037983 */ /* 0x000ee20000300800 */
[----:B------:R-:W-:Y:S01]  /*15b90*/  ISETP.GE.AND P1, PT, R14, 0x89, PT ;  /* 0x000000890e00780c */ /* 0x000fe20003f26270 */
[----:B------:R-:W-:-:S03]  /*15ba0*/  IMAD.IADD R155, R155, 0x1, R9 ;  /* 0x000000019b9b7824 */ /* 0x000fc600078e0209 */
[----:B------:R-:W-:Y:S02]  /*15bb0*/  ISETP.LT.OR P3, PT, R0, 0x1, !P1 ;  /* 0x000000010000780c */ /* 0x000fe40004f61670 */
[----:B------:R-:W-:Y:S02]  /*15bc0*/  @!P2 IADD3 R156, P6, R4, UR44, RZ ;  /* 0x0000002c049cac10 */ /* 0x000fe4000ffde0ff */
[----:B------:R-:W-:Y:S02]  /*15bd0*/  IADD3 R8, P4, P5, R154, R20, R8 ;  /* 0x000000149a087210 */ /* 0x000fe40007d9e008 */
[----:B------:R-:W-:Y:S02]  /*15be0*/  @!P2 IADD3.X R157, R5, UR43, RZ, P6, !PT ;  /* 0x0000002b059dac10 */ /* 0x000fe4000b7fe4ff */
[----:B------:R-:W-:Y:S02]  /*15bf0*/  IADD3.X R9, R23, R21, R155, P4, P5 ;  /* 0x0000001517097210 */ /* 0x000fe400027ea49b */
[----:B--2---:R-:W-:-:S05]  /*15c00*/  @!P2 PRMT R153, R16, 0x8880, RZ ;  /* 0x000088801099a816 */ /* 0x004fca00000000ff */
[----:B------:R-:W-:Y:S02]  /*15c10*/  @!P2 IMAD R2, R153, R18, RZ ;  /* 0x000000129902a224 */ /* 0x000fe400078e02ff */
[----:B------:R-:W2:Y:S02]  /*15c20*/  LDL.LU R153, [R1+0xc4] ;  /* 0x0000c40001997983 */ /* 0x000ea40000300800 */
[----:B---3--:R-:W-:Y:S02]  /*15c30*/  @!P2 IMAD R3, R3, R17, R2 ;  /* 0x000000110303a224 */ /* 0x008fe400078e0202 */
[----:B------:R-:W3:Y:S04]  /*15c40*/  LDL.LU R155, [R1+0xcc] ;  /* 0x0000cc00019b7983 */ /* 0x000ee80000300800 */
[----:B------:R0:W-:Y:S04]  /*15c50*/  @!P2 STG.E.U8 desc[UR48][R156.64+0x1], R3 ;  /* 0x000001039c00a986 */ /* 0x0001e8000c101130 */
[----:B------:R-:W0:Y:S01]  /*15c60*/  @!P3 LDG.E.U8 R16, desc[UR48][R8.64] ;  /* 0x000000300810b981 */ /* 0x000e22000c1e1100 */
[----:B------:R-:W-:-:S02]  /*15c70*/  ISETP.LT.OR P4, PT, R0, 0x2, !P1 ;  /* 0x000000020000780c */ /* 0x000fc40004f81670 */
[----:B0-----:R-:W-:-:S05]  /*15c80*/  @!P3 PRMT R3, R16, 0x8880, RZ ;  /* 0x000088801003b816 */ /* 0x001fca00000000ff */
[----:B------:R-:W-:Y:S02]  /*15c90*/  @!P3 IMAD R2, R3, R18, RZ ;  /* 0x000000120302b224 */ /* 0x000fe400078e02ff */
[----:B------:R-:W4:Y:S01]  /*15ca0*/  LDL.LU R3, [R1+0x8] ;  /* 0x0000080001037983 */ /* 0x000f220000300800 */
[----:B------:R-:W-:-:S04]  /*15cb0*/  @!P3 IADD3 R156, P2, R6, UR44, RZ ;  /* 0x0000002c069cbc10 */ /* 0x000fc8000ff5e0ff */
[----:B------:R-:W-:Y:S01]  /*15cc0*/  @!P3 IADD3.X R157, R7, UR43, RZ, P2, !PT ;  /* 0x0000002b079dbc10 */ /* 0x000fe200097fe4ff */
[----:B----4-:R-:W-:-:S05]  /*15cd0*/  @!P3 IMAD R3, R3, R17, R2 ;  /* 0x000000110303b224 */ /* 0x010fca00078e0202 */
[----:B------:R0:W-:Y:S04]  /*15ce0*/  @!P3 STG.E.U8 desc[UR48][R156.64], R3 ;  /* 0x000000039c00b986 */ /* 0x0001e8000c101130 */
[----:B------:R-:W0:Y:S01]  /*15cf0*/  @!P4 LDG.E.U8 R16, desc[UR48][R8.64+0x1] ;  /* 0x000001300810c981 */ /* 0x000e22000c1e1100 */
[----:B------:R-:W-:Y:S02]  /*15d00*/  ISETP.LT.OR P3, PT, R0, 0x9, !P0 ;  /* 0x000000090000780c */ /* 0x000fe40004761670 */
        /* <DEDUP_REMOVED lines=412> */
[----:B------:R-:W4:Y:S01]  /*176d0*/  @!P2 LDG.E.U8 R16, desc[UR48][R10.64+0x61] ;  /* 0x000061300a10a981 */ /* 0x000f22000c1e1100 */
[----:B------:R-:W-:Y:S02]  /*176e0*/  ISETP.LT.OR P3, PT, R0, 0x61, !P1 ;  /* 0x000000610000780c */ /* 0x000fe40004f61670 */
[----:B0-----:R-:W-:-:S04]  /*176f0*/  @!P2 IADD3 R156, P4, R4, UR44, RZ ;  /* 0x0000002c049cac10 */ /* 0x001fc8000ff9e0ff */
[----:B------:R-:W-:Y:S02]  /*17700*/  @!P2 IADD3.X R157, R5, UR43, RZ, P4, !PT ;  /* 0x0000002b059dac10 */ /* 0x000fe4000a7fe4ff */
[----:B----4-:R-:W-:-:S05]  /*17710*/  @!P2 PRMT R3, R16, 0x8880, RZ ;  /* 0x000088801003a816 */ /* 0x010fca00000000ff */
[----:B------:R-:W-:-:S04]  /*17720*/  @!P2 IMAD R2, R3, R18, RZ ;  /* 0x000000120302a224 */ /* 0x000fc800078e02ff */
[----:B--2---:R-:W-:-:S05]  /*17730*/  @!P2 IMAD R3, R153, R17, R2 ;  /* 0x000000119903a224 */ /* 0x004fca00078e0202 */
[----:B------:R0:W-:Y:S04]  /*17740*/  @!P2 STG.E.U8 desc[UR48][R156.64+0x61], R3 ;  /* 0x000061039c00a986 */ /* 0x0001e8000c101130 */
[----:B------:R-:W2:Y:S01]  /*17750*/  @!P3 LDG.E.U8 R16, desc[UR48][R8.64+0x60] ;  /* 0x000060300810b981 */ /* 0x000ea2000c1e1100 */
[----:B------:R-:W-:Y:S02]  /*17760*/  ISETP.LT.OR P4, PT, R0, 0x62, !P1 ;  /* 0x000000620000780c */ /* 0x000fe40004f81670 */
[----:B--2---:R-:W-:-:S05]  /*17770*/  @!P3 PRMT R153, R16, 0x8880, RZ ;  /* 0x000088801099b816 */ /* 0x004fca00000000ff */
[----:B0-----:R-:W-:Y:S02]  /*17780*/  @!P3 IMAD.MOV.U32 R3, RZ, RZ, R153 ;  /* 0x000000ffff03b224 */ /* 0x001fe400078e0099 */
[----:B------:R-:W2:Y:S01]  /*17790*/  LDL.LU R153, [R1+0xc8] ;  /* 0x0000c80001997983 */ /* 0x000ea20000300800 */
[----:B------:R-:W-:Y:S01]  /*177a0*/  @!P3 IADD3 R156, P2, R6, UR44, RZ ;  /* 0x0000002c069cbc10 */ /* 0x000fe2000ff5e0ff */
[----:B------:R-:W-:-:S03]  /*177b0*/  @!P3 IMAD R2, R3, R18, RZ ;  /* 0x000000120302b224 */ /* 0x000fc600078e02ff */
[----:B------:R-:W-:Y:S01]  /*177c0*/  @!P3 IADD3.X R157, R7, UR43, RZ, P2, !PT ;  /* 0x0000002b079dbc10 */ /* 0x000fe200097fe4ff */
[----:B--2---:R-:W-:-:S05]  /*177d0*/  @!P3 IMAD R3, R153, R17, R2 ;  /* 0x000000119903b224 */ /* 0x004fca00078e0202 */
[----:B------:R0:W-:Y:S04]  /*177e0*/  @!P3 STG.E.U8 desc[UR48][R156.64+0x60], R3 ;  /* 0x000060039c00b986 */ /* 0x0001e8000c101130 */
[----:B------:R-:W2:Y:S01]  /*177f0*/  @!P4 LDG.E.U8 R16, desc[UR48][R8.64+0x61] ;  /* 0x000061300810c981 */ /* 0x000ea2000c1e1100 */
[----:B------:R-:W-:Y:S02]  /*17800*/  ISETP.LT.OR P3, PT, R0, 0x69, !P0 ;  /* 0x000000690000780c */ /* 0x000fe40004761670 */
[----:B0-----:R-:W-:-:S04]  /*17810*/  @!P4 IADD3 R156, P2, R6, UR44, RZ ;  /* 0x0000002c069ccc10 */ /* 0x001fc8000ff5e0ff */
[----:B------:R-:W-:Y:S02]  /*17820*/  @!P4 IADD3.X R157, R7, UR43, RZ, P2, !PT ;  /* 0x0000002b079dcc10 */ /* 0x000fe400097fe4ff */
[----:B--2---:R-:W-:-:S05]  /*17830*/  @!P4 PRMT R153, R16, 0x8880, RZ ;  /* 0x000088801099c816 */ /* 0x004fca00000000ff */
[----:B------:R-:W-:-:S04]  /*17840*/  @!P4 IMAD.MOV.U32 R3, RZ, RZ, R153 ;  /* 0x000000ffff03c224 */ /* 0x000fc800078e0099 */
[----:B------:R-:W-:-:S04]  /*17850*/  @!P4 IMAD R2, R3, R18, RZ ;  /* 0x000000120302c224 */ /* 0x000fc800078e02ff */
[----:B---3--:R-:W-:-:S05]  /*17860*/  @!P4 IMAD R153, R155, R17, R2 ;  /* 0x000000119b99c224 */ /* 0x008fca00078e0202 */
[----:B------:R0:W-:Y:S04]  /*17870*/  @!P4 STG.E.U8 desc[UR48][R156.64+0x61], R153 ;  /* 0x000061999c00c986 */ /* 0x0001e8000c101130 */
[----:B------:R-:W2:Y:S01]  /*17880*/  @!P3 LDG.E.U8 R16, desc[UR48][R10.64+0x68] ;  /* 0x000068300a10b981 */ /* 0x000ea2000c1e1100 */
[----:B------:R-:W-:Y:S02]  /*17890*/  ISETP.LT.OR P2, PT, R0, 0x6a, !P0 ;  /* 0x0000006a0000780c */ /* 0x000fe40004741670 */
[----:B0-----:R-:W-:-:S04]  /*178a0*/  @!P3 IADD3 R156, P4, R4, UR44, RZ ;  /* 0x0000002c049cbc10 */ /* 0x001fc8000ff9e0ff */
[----:B------:R-:W-:Y:S02]  /*178b0*/  @!P3 IADD3.X R157, R5, UR43, RZ, P4, !PT ;  /* 0x0000002b059dbc10 */ /* 0x000fe4000a7fe4ff */
[----:B--2---:R-:W-:-:S05]  /*178c0*/  @!P3 PRMT R3, R16, 0x8880, RZ ;  /* 0x000088801003b816 */ /* 0x004fca00000000ff */
[----:B------:R-:W-:-:S04]  /*178d0*/  @!P3 IMAD R2, R3, R18, RZ ;  /* 0x000000120302b224 */ /* 0x000fc800078e02ff */
[----:B------:R-:W-:-:S05]  /*178e0*/  @!P3 IMAD R3, R235, R17, R2 ;  /* 0x00000011eb03b224 */ /* 0x000fca00078e0202 */
        /* <DEDUP_REMOVED lines=15> */
[----:B-----5:R-:W-:-:S05]  /*179e0*/  @!P3 IMAD R3, R233, R17, R2 ;  /* 0x00000011e903b224 */ /* 0x020fca00078e0202 */
        /* <DEDUP_REMOVED lines=75> */
[----:B------:R-:W-:-:S04]  /*17ea0*/  @!P3 IADD3 R160, P4, R4, UR44, RZ ;  /* 0x0000002c04a0bc10 */ /* 0x000fc8000ff9e0ff */
        /* <DEDUP_REMOVED lines=15> */
[----:B-1----:R-:W-:-:S04]  /*17fa0*/  @!P3 IADD3 R160, P2, R6, UR44, RZ ;  /* 0x0000002c06a0bc10 */ /* 0x002fc8000ff5e0ff */
        /* <DEDUP_REMOVED lines=21> */
[----:B------:R-:W0:Y:S01]  /*18100*/  @!P2 LDG.E.U8 R16, desc[UR48][R10.64+0x89] ;  /* 0x000089300a10a981 */ /* 0x000e22000c1e1100 */
[----:B------:R-:W-:Y:S02]  /*18110*/  ISETP.LT.OR P3, PT, R0, 0x89, !P1 ;  /* 0x000000890000780c */ /* 0x000fe40004f61670 */
[----:B------:R-:W-:-:S04]  /*18120*/  @!P2 IADD3 R162, P4, R4, UR44, RZ ;  /* 0x0000002c04a2ac10 */ /* 0x000fc8000ff9e0ff */
[----:B------:R-:W-:Y:S02]  /*18130*/  @!P2 IADD3.X R163, R5, UR43, RZ, P4, !PT ;  /* 0x0000002b05a3ac10 */ /* 0x000fe4000a7fe4ff */
[----:B0-----:R-:W-:-:S05]  /*18140*/  @!P2 PRMT R153, R16, 0x8880, RZ ;  /* 0x000088801099a816 */ /* 0x001fca00000000ff */
[----:B------:R-:W-:-:S04]  /*18150*/  @!P2 IMAD R2, R153, R18, RZ ;  /* 0x000000129902a224 */ /* 0x000fc800078e02ff */
[----:B------:R-:W-:-:S05]  /*18160*/  @!P2 IMAD R153, R222, R17, R2 ;  /* 0x00000011de99a224 */ /* 0x000fca00078e0202 */
[----:B------:R0:W-:Y:S04]  /*18170*/  @!P2 STG.E.U8 desc[UR48][R162.64+0x89], R153 ;  /* 0x00008999a200a986 */ /* 0x0001e8000c101130 */
[----:B------:R-:W1:Y:S01]  /*18180*/  @!P3 LDG.E.U8 R16, desc[UR48][R8.64+0x88] ;  /* 0x000088300810b981 */ /* 0x000e62000c1e1100 */
[----:B------:R-:W-:Y:S02]  /*18190*/  ISETP.LT.OR P4, PT, R0, 0x8a, !P1 ;  /* 0x0000008a0000780c */ /* 0x000fe40004f81670 */
[----:B------:R-:W-:-:S04]  /*181a0*/  @!P3 IADD3 R156, P2, R6, UR44, RZ ;  /* 0x0000002c069cbc10 */ /* 0x000fc8000ff5e0ff */
[----:B------:R-:W-:Y:S02]  /*181b0*/  @!P3 IADD3.X R157, R7, UR43, RZ, P2, !PT ;  /* 0x0000002b079dbc10 */ /* 0x000fe400097fe4ff */
[----:B-1----:R-:W-:-:S05]  /*181c0*/  @!P3 PRMT R3, R16, 0x8880, RZ ;  /* 0x000088801003b816 */ /* 0x002fca00000000ff */
        /* <DEDUP_REMOVED lines=451> */
[----:B------:R2:W3:Y:S01]  /*19e00*/  @!P1 LDG.E.U8 R16, desc[UR48][R8.64+0xf9] ;  /* 0x0000f93008109981 */ /* 0x0004e2000c1e1100 */
[----:B------:R-:W-:-:S05]  /*19e10*/  IADD3 R163, P0, R15, 0x100, RZ ;  /* 0x000001000fa37810 */ /* 0x000fca0007f1e0ff */
[----:B------:R-:W-:Y:S01]  /*19e20*/  IMAD.X R15, RZ, RZ, UR7, P0 ;  /* 0x00000007ff0f7e24 */ /* 0x000fe200080e06ff */
[----:B------:R-:W-:Y:S01]  /*19e30*/  ISETP.GE.AND P0, PT, R14, 0x101, PT ;  /* 0x000001010e00780c */ /* 0x000fe20003f06270 */
[----:B------:R-:W-:-:S04]  /*19e40*/  IMAD.WIDE.U32 R156, R163, R12, R22 ;  /* 0x0000000ca39c7225 */ /* 0x000fc800078e0016 */
[----:B0-----:R-:W-:Y:S01]  /*19e50*/  IMAD R160, R15, R12, RZ ;  /* 0x0000000c0fa07224 */ /* 0x001fe200078e02ff */
[----:B--2---:R-:W0:Y:S01]  /*19e60*/  LDC.64 R8, c[0x0][0x5c8] ;  /* 0x00017200ff087b82 */ /* 0x004e220000000a00 */
[----:B------:R-:W-:Y:S02]  /*19e70*/  ISETP.LT.OR P4, PT, R0, 0x1, !P0 ;  /* 0x000000010000780c */ /* 0x000fe40004781670 */
[----:B------:R-:W-:Y:S01]  /*19e80*/  IMAD R155, R163, R13, R160 ;  /* 0x0000000da39b7224 */ /* 0x000fe200078e02a0 */
[----:B-1----:R-:W-:Y:S02]  /*19e90*/  IADD3 R10, P3, R156, R20, RZ ;  /* 0x000000149c0a7210 */ /* 0x002fe40007f7e0ff */
[----:B------:R-:W-:Y:S02]  /*19ea0*/  @!P1 IADD3 R156, P2, R6, UR44, RZ ;  /* 0x0000002c069c9c10 */ /* 0x000fe4000ff5e0ff */
[----:B------:R-:W-:Y:S02]  /*19eb0*/  IADD3.X R11, R21, R157, R155, P3, !PT ;  /* 0x0000009d150b7210 */ /* 0x000fe40001ffe49b */
[----:B------:R-:W-:-:S02]  /*19ec0*/  @!P1 IADD3.X R157, R7, UR43, RZ, P2, !PT ;  /* 0x0000002b079d9c10 */ /* 0x000fc400097fe4ff */
[----:B---3--:R-:W-:-:S05]  /*19ed0*/  @!P1 PRMT R153, R16, 0x8880, RZ ;  /* 0x0000888010999816 */ /* 0x008fca00000000ff */
[----:B------:R-:W-:-:S04]  /*19ee0*/  @!P1 IMAD.MOV.U32 R15, RZ, RZ, R153 ;  /* 0x000000ffff0f9224 */ /* 0x000fc800078e0099 */
[----:B------:R-:W-:-:S04]  /*19ef0*/  @!P1 IMAD R2, R15, R18, RZ ;  /* 0x000000120f029224 */ /* 0x000fc800078e02ff */
[----:B------:R-:W-:-:S05]  /*19f00*/  @!P1 IMAD R13, R164, R17, R2 ;  /* 0x00000011a40d9224 */ /* 0x000fca00078e0202 */
[----:B------:R1:W-:Y:S04]  /*19f10*/  @!P1 STG.E.U8 desc[UR48][R156.64+0xf9], R13 ;  /* 0x0000f90d9c009986 */ /* 0x0003e8000c101130 */
[----:B------:R-:W2:Y:S01]  /*19f20*/  @!P4 LDG.E.U8 R16, desc[UR48][R10.64] ;  /* 0x000000300a10c981 */ /* 0x000ea2000c1e1100 */
[----:B0-----:R-:W-:Y:S01]  /*19f30*/  IMAD.SHL.U32 R3, R8, 0x100, RZ ;  /* 0x0000010008037824 */ /* 0x001fe200078e00ff */
[----:B------:R-:W-:Y:S02]  /*19f40*/  ISETP.LT.OR P2, PT, R0, 0x2, !P0 ;  /* 0x000000020000780c */ /* 0x000fe40004741670 */
[----:B------:R-:W-:Y:S02]  /*19f50*/  SHF.L.U64.HI R9, R8, 0x8, R9 ;  /* 0x0000000808097819 */ /* 0x000fe40000010209 */
[----:B------:R-:W-:-:S05]  /*19f60*/  @!P4 IADD3 R160, P1, R4, R3, RZ ;  /* 0x0000000304a0c210 */ /* 0x000fca0007f3e0ff */
[----:B------:R-:W-:Y:S01]  /*19f70*/  @!P4 IMAD.X R161, R5, 0x1, R9, P1 ;  /* 0x0000000105a1c824 */ /* 0x000fe200008e0609 */
[----:B--2---:R-:W-:-:S05]  /*19f80*/  @!P4 PRMT R15, R16, 0x8880, RZ ;  /* 0x00008880100fc816 */ /* 0x004fca00000000ff */
[----:B------:R-:W-:-:S04]  /*19f90*/  @!P4 IMAD R2, R15, R18, RZ ;  /* 0x000000120f02c224 */ /* 0x000fc800078e02ff */
[----:B------:R-:W-:-:S05]  /*19fa0*/  @!P4 IMAD R153, R24, R17, R2 ;  /* 0x000000111899c224 */ /* 0x000fca00078e0202 */
[----:B------:R-:W-:Y:S04]  /*19fb0*/  @!P4 STG.E.U8 desc[UR48][R160.64], R153 ;  /* 0x00000099a000c986 */ /* 0x000fe8000c101130 */
[----:B------:R-:W2:Y:S01]  /*19fc0*/  @!P2 LDG.E.U8 R16, desc[UR48][R10.64+0x1] ;  /* 0x000001300a10a981 */ /* 0x000ea2000c1e1100 */
[----:B------:R-:W-:Y:S01]  /*19fd0*/  ISETP.GE.AND P1, PT, R14, 0x109, PT ;  /* 0x000001090e00780c */ /* 0x000fe20003f26270 */
[----:B-1----:R-:W-:Y:S01]  /*19fe0*/  IMAD.WIDE.U32 R12, R163, R12, R158 ;  /* 0x0000000ca30c7225 */ /* 0x002fe200078e009e */
[----:B------:R-:W-:Y:S02]  /*19ff0*/  @!P2 IADD3 R14, P6, R4, R3, RZ ;  /* 0x00000003040ea210 */ /* 0x000fe40007fde0ff */
[----:B------:R-:W-:Y:S01]  /*1a000*/  ISETP.LT.OR P3, PT, R0, 0x1, !P1 ;  /* 0x000000010000780c */ /* 0x000fe20004f61670 */
[----:B------:R-:W-:Y:S01]  /*1a010*/  IMAD.IADD R22, R155, 0x1, R13 ;  /* 0x000000019b167824 */ /* 0x000fe200078e020d */
[----:B------:R-:W-:-:S04]  /*1a020*/  IADD3 R20, P4, P5, R154, R20, R12 ;  /* 0x000000149a147210 */ /* 0x000fc80007d9e00c */
[----:B------:R-:W-:Y:S02]  /*1a030*/  IADD3.X R21, R23, R21, R22, P4, P5 ;  /* 0x0000001517157210 */ /* 0x000fe400027ea416 */
[----:B--2---:R-:W-:-:S05]  /*1a040*/  @!P2 PRMT R15, R16, 0x8880, RZ ;  /* 0x00008880100fa816 */ /* 0x004fca00000000ff */
[----:B------:R-:W-:Y:S02]  /*1a050*/  @!P2 IMAD R2, R15, R18, RZ ;  /* 0x000000120f02a224 */ /* 0x000fe400078e02ff */
[----:B------:R-:W-:Y:S02]  /*1a060*/  @!P2 IMAD.X R15, R5, 0x1, R9, P6 ;  /* 0x00000001050fa824 */ /* 0x000fe400030e0609 */
[----:B------:R-:W-:-:S05]  /*1a070*/  @!P2 IMAD R25, R25, R17, R2 ;  /* 0x000000111919a224 */ /* 0x000fca00078e0202 */
[----:B------:R0:W-:Y:S04]  /*1a080*/  @!P2 STG.E.U8 desc[UR48][R14.64+0x1], R25 ;  /* 0x000001190e00a986 */ /* 0x0001e8000c101130 */
[----:B------:R-:W2:Y:S01]  /*1a090*/  @!P3 LDG.E.U8 R16, desc[UR48][R20.64] ;  /* 0x000000301410b981 */ /* 0x000ea2000c1e1100 */
[----:B------:R-:W-:Y:S02]  /*1a0a0*/  ISETP.LT.OR P4, PT, R0, 0x2, !P1 ;  /* 0x000000020000780c */ /* 0x000fe40004f81670 */
[----:B------:R-:W-:Y:S02]  /*1a0b0*/  @!P3 IADD3 R12, P2, R6, R3, RZ ;  /* 0x00000003060cb210 */ /* 0x000fe40007f5e0ff */
[----:B--2---:R-:W-:-:S05]  /*1a0c0*/  @!P3 PRMT R13, R16, 0x8880, RZ ;  /* 0x00008880100db816 */ /* 0x004fca00000000ff */
[----:B------:R-:W-:Y:S02]  /*1a0d0*/  @!P3 IMAD R2, R13, R18, RZ ;  /* 0x000000120d02b224 */ /* 0x000fe400078e02ff */
[----:B------:R-:W-:Y:S02]  /*1a0e0*/  @!P3 IMAD.X R13, R7, 0x1, R9, P2 ;  /* 0x00000001070db824 */ /* 0x000fe400010e0609 */
[----:B------:R-:W-:-:S05]  /*1a0f0*/  @!P3 IMAD R23, R26, R17, R2 ;  /* 0x000000111a17b224 */ /* 0x000fca00078e0202 */
[----:B------:R1:W-:Y:S04]  /*1a100*/  @!P3 STG.E.U8 desc[UR48][R12.64], R23 ;  /* 0x000000170c00b986 */ /* 0x0003e8000c101130 */
[----:B------:R-:W2:Y:S01]  /*1a110*/  @!P4 LDG.E.U8 R16, desc[UR48][R20.64+0x1] ;  /* 0x000001301410c981 */ /* 0x000ea2000c1e1100 */
[----:B------:R-:W-:Y:S02]  /*1a120*/  ISETP.LT.OR P3, PT, R0, 0x9, !P0 ;  /* 0x000000090000780c */ /* 0x000fe40004761670 */
[----:B0-----:R-:W-:Y:S02]  /*1a130*/  @!P4 IADD3 R14, P2, R3, R6, RZ ;  /* 0x00000006030ec210 */ /* 0x001fe40007f5e0ff */
[----:B--2---:R-:W-:-:S05]  /*1a140*/  @!P4 PRMT R15, R16, 0x8880, RZ ;  /* 0x00008880100fc816 */ /* 0x004fca00000000ff */
[----:B------:R-:W-:Y:S02]  /*1a150*/  @!P4 IMAD R2, R15, R18, RZ ;  /* 0x000000120f02c224 */ /* 0x000fe400078e02ff */
[----:B------:R-:W-:Y:S02]  /*1a160*/  @!P4 IMAD.X R15, R9, 0x1, R7, P2 ;  /* 0x00000001090fc824 */ /* 0x000fe400010e0607 */
[----:B------:R-:W-:-:S05]  /*1a170*/  @!P4 IMAD R27, R27, R17, R2 ;  /* 0x000000111b1bc224 */ /* 0x000fca00078e0202 */
[----:B------:R0:W-:Y:S04]  /*1a180*/  @!P4 STG.E.U8 desc[UR48][R14.64+0x1], R27 ;  /* 0x0000011b0e00c986 */ /* 0x0001e8000c101130 */
[----:B------:R-:W2:Y:S01]  /*1a190*/  @!P3 LDG.E.U8 R16, desc[UR48][R10.64+0x8] ;  /* 0x000008300a10b981 */ /* 0x000ea2000c1e1100 */
[----:B------:R-:W-:Y:S02]  /*1a1a0*/  ISETP.LT.OR P2, PT, R0, 0xa, !P0 ;  /* 0x0000000a0000780c */ /* 0x000fe40004741670 */
[----:B-1----:R-:W-:Y:S02]  /*1a1b0*/  @!P3 IADD3 R12, P4, R4, R3, RZ ;  /* 0x00000003040cb210 */ /* 0x002fe40007f9e0ff */
        /* <DEDUP_REMOVED lines=981> */
[----:B------:R-:W1:Y:S02]  /*1df10*/  @!P1 LDG.E.U8 R16, desc[UR48][R20.64+0xf9] ;  /* 0x0000f93014109981 */ /* 0x000e64000c1e1100 */
[----:B-1----:R-:W-:-:S05]  /*1df20*/  @!P1 PRMT R13, R16, 0x8880, RZ ;  /* 0x00008880100d9816 */ /* 0x002fca00000000ff */
[----:B------:R-:W-:-:S04]  /*1df30*/  @!P1 IMAD R2, R13, R18, RZ ;  /* 0x000000120d029224 */ /* 0x000fc800078e02ff */
[----:B------:R-:W-:Y:S01]  /*1df40*/  IMAD R151, R151, R17, R2 ;  /* 0x0000001197977224 */ /* 0x000fe200078e0202 */
[----:B0-----:R-:W-:Y:S06]  /*1df50*/  @P1 BRA `(.L_x_48) ;  /* 0x0000007800481947 */ /* 0x001fec0003800000 */
[----:B------:R-:W-:-:S05]  /*1df60*/  IADD3 R2, P0, R6, R3, RZ ;  /* 0x0000000306027210 */ /* 0x000fca0007f1e0ff */
[----:B------:R-:W-:-:S05]  /*1df70*/  IMAD.X R3, R7, 0x1, R9, P0 ;  /* 0x0000000107037824 */ /* 0x000fca00000e0609 */
[----:B------:R0:W-:Y:S01]  /*1df80*/  STG.E.U8 desc[UR48][R2.64+0xf9], R151 ;  /* 0x0000f99702007986 */ /* 0x0001e2000c101130 */
[----:B------:R-:W-:Y:S05]  /*1df90*/  BRA `(.L_x_48) ;  /* 0x0000007800387947 */ /* 0x000fea0003800000 */
.L_x_33:
[----:B------:R-:W2:Y:S01]  /*1dfa0*/  LDL.LU R4, [R1+0x200] ;  /* 0x0002000001047983 */ /* 0x000ea20000300800 */
[----:B------:R-:W-:-:S03]  /*1dfb0*/  ULDC.64 UR4, c[0x0][0x5c0] ;  /* 0x0001700000047ab9 */ /* 0x000fc60000000a00 */
        /* <DEDUP_REMOVED lines=88> */
[----:B------:R-:W-:-:S03]  /*1e540*/  IADD3 R2, P1, R2, UR4, RZ ;  /* 0x0000000402027c10 */ /* 0x000fc6000ff3e0ff */
[----:B------:R-:W5:Y:S04]  /*1e550*/  LDL.LU R21, [R1+0x3e0] ;  /* 0x0003e00001157983 */ /* 0x000f680000300800 */
[----:B------:R-:W5:Y:S04]  /*1e560*/  LDL.LU R20, [R1+0x3e4] ;  /* 0x0003e40001147983 */ /* 0x000f680000300800 */
[----:B------:R-:W5:Y:S04]  /*1e570*/  LDL.LU R15, [R1+0x3e8] ;  /* 0x0003e800010f7983 */ /* 0x000f680000300800 */
[----:B------:R-:W5:Y:S01]  /*1e580*/  LDL.LU R13, [R1+0x3ec] ;  /* 0x0003ec00010d7983 */ /* 0x000f620000300800 */
[----:B------:R-:W-:Y:S01]  /*1e590*/  IADD3.X R3, R6, UR5, RZ, P1, !PT ;  /* 0x0000000506037c10 */ /* 0x000fe20008ffe4ff */
[----:B------:R-:W-:-:S02]  /*1e5a0*/  ULDC.64 UR4, c[0x0][0x5c8] ;  /* 0x0001720000047ab9 */ /* 0x000fc40000000a00 */
[----:B------:R-:W5:Y:S04]  /*1e5b0*/  LDL.LU R12, [R1+0x3f0] ;  /* 0x0003f000010c7983 */ /* 0x000f680000300800 */
[----:B------:R-:W5:Y:S04]  /*1e5c0*/  LDL.LU R10, [R1+0x3f4] ;  /* 0x0003f400010a7983 */ /* 0x000f680000300800 */
[----:B------:R-:W5:Y:S04]  /*1e5d0*/  LDL.LU R11, [R1+0x3f8] ;  /* 0x0003f800010b7983 */ /* 0x000f680000300800 */
[----:B------:R-:W5:Y:S01]  /*1e5e0*/  LDL.LU R9, [R1+0x3fc] ;  /* 0x0003fc0001097983 */ /* 0x000f620000300800 */
[----:B------:R-:W-:-:S03]  /*1e5f0*/  ISETP.GE.AND P2, PT, R14, 0x1, PT ;  /* 0x000000010e00780c */ /* 0x000fc60003f46270 */
[----:B------:R-:W4:Y:S01]  /*1e600*/  LDL.LU R6, [R1+0x208] ;  /* 0x0002080001067983 */ /* 0x000f220000300800 */
[----:B------:R-:W-:-:S13]  /*1e610*/  ISETP.LT.OR P0, PT, R0, 0x1, !P2 ;  /* 0x000000010000780c */ /* 0x000fda0005701670 */
[----:B--2---:R-:W-:-:S05]  /*1e620*/  @!P0 IMAD R4, R4, R17, RZ ;  /* 0x0000001104048224 */ /* 0x004fca00078e02ff */
[----:B------:R3:W-:Y:S01]  /*1e630*/  @!P0 STG.E.U8 desc[UR48][R2.64], R4 ;  /* 0x0000000402008986 */ /* 0x0007e2000c101130 */
[----:B------:R-:W-:Y:S02]  /*1e640*/  ISETP.LT.OR P0, PT, R0, 0x2, !P2 ;  /* 0x000000020000780c */ /* 0x000fe40005701670 */
[----:B------:R-:W-:-:S04]  /*1e650*/  ISETP.GE.AND P3, PT, R14, 0x9, PT ;  /* 0x000000090e00780c */ /* 0x000fc80003f66270 */
[----:B------:R-:W-:-:S07]  /*1e660*/  ISETP.LT.OR P1, PT, R0, 0x1, !P3 ;  /* 0x000000010000780c */ /* 0x000fce0005f21670 */
[----:B---3--:R-:W-:-:S05]  /*1e670*/  @!P0 IMAD R4, R5, R17, RZ ;  /* 0x0000001105048224 */ /* 0x008fca00078e02ff */
[----:B------:R0:W-:Y:S02]  /*1e680*/  @!P0 STG.E.U8 desc[UR48][R2.64+0x1], R4 ;  /* 0x0000010402008986 */ /* 0x0001e4000c101130 */
[----:B0-----:R-:W-:-:S04]  /*1e690*/  IADD3 R4, P0, R2, UR46, RZ ;  /* 0x0000002e02047c10 */ /* 0x001fc8000ff1e0ff */
[----:B------:R-:W-:Y:S01]  /*1e6a0*/  IADD3.X R5, R3, UR45, RZ, P0, !PT ;  /* 0x0000002d03057c10 */ /* 0x000fe200087fe4ff */
[----:B----4-:R-:W-:-:S05]  /*1e6b0*/  @!P1 IMAD R6, R6, R17, RZ ;  /* 0x0000001106069224 */ /* 0x010fca00078e02ff */
[----:B------:R0:W-:Y:S04]  /*1e6c0*/  @!P1 STG.E.U8 desc[UR48][R4.64], R6 ;  /* 0x0000000604009986 */ /* 0x0001e8000c101130 */
[----:B0-----:R-:W2:Y:S01]  /*1e6d0*/  LDL.LU R6, [R1+0x20c] ;  /* 0x00020c0001067983 */ /* 0x001ea20000300800 */
[C---:B------:R-:W-:Y:S02]  /*1e6e0*/  ISETP.LT.OR P0, PT, R0.reuse, 0x2, !P3 ;  /* 0x000000020000780c */ /* 0x040fe40005f01670 */
[----:B------:R-:W-:-:S11]  /*1e6f0*/  ISETP.LT.OR P1, PT, R0, 0x9, !P2 ;  /* 0x000000090000780c */ /* 0x000fd60005721670 */
[----:B--2---:R-:W-:-:S05]  /*1e700*/  @!P0 IMAD R6, R6, R17, RZ ;  /* 0x0000001106068224 */ /* 0x004fca00078e02ff */
[----:B------:R0:W-:Y:S04]  /*1e710*/  @!P0 STG.E.U8 desc[UR48][R4.64+0x1], R6 ;  /* 0x0000010604008986 */ /* 0x0001e8000c101130 */
[----:B0-----:R-:W2:Y:S01]  /*1e720*/  LDL.LU R6, [R1+0x214] ;  /* 0x0002140001067983 */ /* 0x001ea20000300800 */
[----:B------:R-:W-:Y:S01]  /*1e730*/  ISETP.LT.OR P0, PT, R0, 0xa, !P2 ;  /* 0x0000000a0000780c */ /* 0x000fe20005701670 */
[----:B------:R-:W-:-:S05]  /*1e740*/  @!P1 IMAD R7, R7, R17, RZ ;  /* 0x0000001107079224 */ /* 0x000fca00078e02ff */
[----:B------:R0:W-:Y:S04]  /*1e750*/  @!P1 STG.E.U8 desc[UR48][R2.64+0x8], R7 ;  /* 0x0000080702009986 */ /* 0x0001e8000c101130 */
[----:B0-----:R-:W3:Y:S03]  /*1e760*/  LDL.LU R7, [R1+0x220] ;  /* 0x0002200001077983 */ /* 0x001ee60000300800 */
[----:B--2---:R-:W-:-:S05]  /*1e770*/  @!P0 IMAD R6, R6, R17, RZ ;  /* 0x0000001106068224 */ /* 0x004fca00078e02ff */
[----:B------:R0:W-:Y:S04]  /*1e780*/  @!P0 STG.E.U8 desc[UR48][R2.64+0x9], R6 ;  /* 0x0000090602008986 */ /* 0x0001e8000c101130 */
[----:B0-----:R-:W2:Y:S01]  /*1e790*/  LDL.LU R6, [R1+0x218] ;  /* 0x0002180001067983 */ /* 0x001ea20000300800 */
[C---:B------:R-:W-:Y:S02]  /*1e7a0*/  ISETP.LT.OR P1, PT, R0.reuse, 0x9, !P3 ;  /* 0x000000090000780c */ /* 0x040fe40005f21670 */
[----:B------:R-:W-:-:S11]  /*1e7b0*/  ISETP.LT.OR P0, PT, R0, 0xa, !P3 ;  /* 0x0000000a0000780c */ /* 0x000fd60005f01670 */
[----:B--2---:R-:W-:-:S05]  /*1e7c0*/  @!P1 IMAD R6, R6, R17, RZ ;  /* 0x0000001106069224 */ /* 0x004fca00078e02ff */
[----:B------:R0:W-:Y:S04]  /*1e7d0*/  @!P1 STG.E.U8 desc[UR48][R4.64+0x8], R6 ;  /* 0x0000080604009986 */ /* 0x0001e8000c101130 */
[----:B0-----:R-:W2:Y:S01]  /*1e7e0*/  LDL.LU R6, [R1+0x21c] ;  /* 0x00021c0001067983 */ /* 0x001ea20000300800 */
[C---:B------:R-:W-:Y:S02]  /*1e7f0*/  ISETP.LT.OR P4, PT, R0.reuse, 0x11, !P2 ;  /* 0x000000110000780c */ /* 0x040fe40005781670 */
[----:B------:R-:W-:Y:S01]  /*1e800*/  ISETP.LT.OR P1, PT, R0, 0x12, !P2 ;  /* 0x000000120000780c */ /* 0x000fe20005721670 */
[----:B--2---:R-:W-:-:S05]  /*1e810*/  @!P0 IMAD R6, R6, R17, RZ ;  /* 0x0000001106068224 */ /* 0x004fca00078e02ff */
[----:B------:R0:W-:Y:S04]  /*1e820*/  @!P0 STG.E.U8 desc[UR48][R4.64+0x9], R6 ;  /* 0x0000090604008986 */ /* 0x0001e8000c101130 */
[----:B0-----:R-:W2:Y:S01]  /*1e830*/  LDL.LU R6, [R1+0x224] ;  /* 0x0002240001067983 */ /* 0x001ea20000300800 */
[----:B---3--:R-:W-:-:S05]  /*1e840*/  @!P4 IMAD R7, R7, R17, RZ ;  /* 0x000000110707c224 */ /* 0x008fca00078e02ff */
[----:B------:R0:W-:Y:S04]  /*1e850*/  @!P4 STG.E.U8 desc[UR48][R2.64+0x10], R7 ;  /* 0x000010070200c986 */ /* 0x0001e8000c101130 */
[----:B0-----:R-:W3:Y:S01]  /*1e860*/  LDL.LU R7, [R1+0x230] ;  /* 0x0002300001077983 */ /* 0x001ee20000300800 */
        /* <DEDUP_REMOVED lines=68> */
[C---:B------:R-:W-:Y:S02]  /*1ecb0*/  ISETP.LT.OR P1, PT, R0.reuse, 0x32, !P3 ;  /* 0x000000320000780c */ /* 0x040fe40005f21670 */
[----:B------:R-:W-:-:S09]  /*1ecc0*/  ISETP.LT.OR P5, PT, R0, 0x39, !P2 ;  /* 0x000000390000780c */ /* 0x000fd200057a1670 */
[----:B--2---:R-:W-:-:S05]  /*1ecd0*/  @!P0 IMAD R6, R6, R17, RZ ;  /* 0x0000001106068224 */ /* 0x004fca00078e02ff */
[----:B------:R0:W-:Y:S04]  /*1ece0*/  @!P0 STG.E.U8 desc[UR48][R4.64+0x30], R6 ;  /* 0x0000300604008986 */ /* 0x0001e8000c101130 */
[----:B0-----:R-:W2:Y:S01]  /*1ecf0*/  LDL.LU R6, [R1+0x26c] ;  /* 0x00026c0001067983 */ /* 0x001ea20000300800 */
[-C--:B---3--:R-:W-:Y:S01]  /*1ed00*/  @!P5 IMAD R7, R7, R17.reuse, RZ ;  /* 0x000000110707d224 */ /* 0x088fe200078e02ff */
[C---:B------:R-:W-:Y:S02]  /*1ed10*/  ISETP.LT.OR P0, PT, R0.reuse, 0x3a, !P2 ;  /* 0x0000003a0000780c */ /* 0x040fe40005701670 */
[----:B------:R-:W-:Y:S01]  /*1ed20*/  ISETP.LT.OR P4, PT, R0, 0x39, !P3 ;  /* 0x000000390000780c */ /* 0x000fe20005f81670 */
[----:B--2---:R-:W-:-:S05]  /*1ed30*/  @!P1 IMAD R6, R6, R17, RZ ;  /* 0x0000001106069224 */ /* 0x004fca00078e02ff */
[----:B------:R0:W-:Y:S04]  /*1ed40*/  @!P1 STG.E.U8 desc[UR48][R4.64+0x31], R6 ;  /* 0x0000310604009986 */ /* 0x0001e8000c101130 */
[----:B------:R1:W-:Y:S04]  /*1ed50*/  @!P5 STG.E.U8 desc[UR48][R2.64+0x38], R7 ;  /* 0x000038070200d986 */ /* 0x0003e8000c101130 */
[----:B0-----:R-:W2:Y:S04]  /*1ed60*/  LDL.LU R6, [R1+0x278] ;  /* 0x0002780001067983 */ /* 0x001ea80000300800 */
[----:B-1----:R-:W3:Y:S01]  /*1ed70*/  LDL.LU R7, [R1+0x274] ;  /* 0x0002740001077983 */ /* 0x002ee20000300800 */
[----:B------:R-:W-:Y:S01]  /*1ed80*/  ISETP.LT.OR P1, PT, R0, 0x3a, !P3 ;  /* 0x0000003a0000780c */ /* 0x000fe20005f21670 */
[----:B--2---:R-:W-:-:S02]  /*1ed90*/  @!P4 IMAD R6, R6, R17, RZ ;  /* 0x000000110606c224 */ /* 0x004fc400078e02ff */
[----:B---3--:R-:W-:-:S05]  /*1eda0*/  @!P0 IMAD R7, R7, R17, RZ ;  /* 0x0000001107078224 */ /* 0x008fca00078e02ff */
[----:B------:R0:W-:Y:S04]  /*1edb0*/  @!P0 STG.E.U8 desc[UR48][R2.64+0x39], R7 ;  /* 0x0000390702008986 */ /* 0x0001e8000c101130 */
[----:B------:R1:W-:Y:S04]  /*1edc0*/  @!P4 STG.E.U8 desc[UR48][R4.64+0x38], R6 ;  /* 0x000038060400c986 */ /* 0x0003e8000c101130 */
[----:B0-----:R-:W2:Y:S04]  /*1edd0*/  LDL.LU R7, [R1+0x280] ;  /* 0x0002800001077983 */ /* 0x001ea80000300800 */
[----:B-1----:R-:W3:Y:S01]  /*1ede0*/  LDL.LU R6, [R1+0x27c] ;  /* 0x00027c0001067983 */ /* 0x002ee20000300800 */
[----:B------:R-:W-:-:S02]  /*1edf0*/  ISETP.LT.OR P6, PT, R0, 0x41, !P2 ;  /* 0x000000410000780c */ /* 0x000fc400057c1670 */
[C---:B------:R-:W-:Y:S02]  /*1ee00*/  ISETP.LT.OR P0, PT, R0.reuse, 0x42, !P2 ;  /* 0x000000420000780c */ /* 0x040fe40005701670 */
[----:B------:R-:W-:Y:S01]  /*1ee10*/  ISETP.LT.OR P4, PT, R0, 0x41, !P3 ;  /* 0x000000410000780c */ /* 0x000fe20005f81670 */
[----:B---3--:R-:W-:-:S05]  /*1ee20*/  @!P1 IMAD R6, R6, R17, RZ ;  /* 0x0000001106069224 */ /* 0x008fca00078e02ff */
[----:B------:R0:W-:Y:S04]  /*1ee30*/  @!P1 STG.E.U8 desc[UR48][R4.64+0x39], R6 ;  /* 0x0000390604009986 */ /* 0x0001e8000c101130 */
[----:B0-----:R-:W3:Y:S01]  /*1ee40*/  LDL.LU R6, [R1+0x288] ;  /* 0x0002880001067983 */ /* 0x001ee20000300800 */
[C---:B------:R-:W-:Y:S01]  /*1ee50*/  ISETP.LT.OR P5, PT, R0.reuse, 0x42, !P3 ;  /* 0x000000420000780c */ /* 0x040fe20005fa1670 */
[-C--:B--2---:R-:W-:Y:S01]  /*1ee60*/  @!P6 IMAD R7, R7, R17.reuse, RZ ;  /* 0x000000110707e224 */ /* 0x084fe200078e02ff */
[----:B------:R-:W-:Y:S01]  /*1ee70*/  ISETP.LT.OR P1, PT, R0, 0x49, !P2 ;  /* 0x000000490000780c */ /* 0x000fe20005721670 */
[----:B-----5:R-:W-:-:S03]  /*1ee80*/  @!P0 IMAD R8, R8, R17, RZ ;  /* 0x0000001108088224 */ /* 0x020fc600078e02ff */
[----:B------:R3:W-:Y:S01]  /*1ee90*/  @!P6 STG.E.U8 desc[UR48][R2.64+0x40], R7 ;  /* 0x000040070200e986 */ /* 0x0007e2000c101130 */
[----:B------:R-:W-:-:S03]  /*1eea0*/  ISETP.LT.OR P6, PT, R0, 0x4a, !P2 ;  /* 0x0000004a0000780c */ /* 0x000fc600057c1670 */
[----:B------:R-:W-:Y:S01]  /*1eeb0*/  @!P0 STG.E.U8 desc[UR48][R2.64+0x41], R8 ;  /* 0x0000410802008986 */ /* 0x000fe2000c101130 */
[----:B------:R-:W-:Y:S01]  /*1eec0*/  ISETP.LT.OR P0, PT, R0, 0x49, !P3 ;  /* 0x000000490000780c */ /* 0x000fe20005f01670 */
[-C--:B---3--:R-:W-:Y:S02]  /*1eed0*/  @!P4 IMAD R7, R6, R17.reuse, RZ ;  /* 0x000000110607c224 */ /* 0x088fe400078e02ff */
[----:B------:R-:W-:-:S03]  /*1eee0*/  @!P5 IMAD R6, R235, R17, RZ ;  /* 0x00000011eb06d224 */ /* 0x000fc600078e02ff */
[----:B------:R0:W-:Y:S01]  /*1eef0*/  @!P4 STG.E.U8 desc[UR48][R4.64+0x40], R7 ;  /* 0x000040070400c986 */ /* 0x0001e2000c101130 */
[----:B------:R-:W-:-:S03]  /*1ef00*/  ISETP.LT.OR P4, PT, R0, 0x51, !P2 ;  /* 0x000000510000780c */ /* 0x000fc60005781670 */
[----:B------:R1:W-:Y:S01]  /*1ef10*/  @!P5 STG.E.U8 desc[UR48][R4.64+0x41], R6 ;  /* 0x000041060400d986 */ /* 0x0003e2000c101130 */
[----:B------:R-:W-:Y:S01]  /*1ef20*/  ISETP.LT.OR P5, PT, R0, 0x4a, !P3 ;  /* 0x0000004a0000780c */ /* 0x000fe20005fa1670 */
[-C--:B0-----:R-:W-:Y:S02]  /*1ef30*/  @!P6 IMAD R7, R233, R17.reuse, RZ ;  /* 0x00000011e907e224 */ /* 0x081fe400078e02ff */
[----:B-1----:R-:W-:-:S05]  /*1ef40*/  @!P1 IMAD R6, R234, R17, RZ ;  /* 0x00000011ea069224 */ /* 0x002fca00078e02ff */
[----:B------:R-:W-:Y:S01]  /*1ef50*/  @!P1 STG.E.U8 desc[UR48][R2.64+0x48], R6 ;  /* 0x0000480602009986 */ /* 0x000fe2000c101130 */
[----:B------:R-:W-:-:S03]  /*1ef60*/  ISETP.LT.OR P1, PT, R0, 0x52, !P2 ;  /* 0x000000520000780c */ /* 0x000fc60005721670 */
[----:B------:R0:W-:Y:S01]  /*1ef70*/  @!P6 STG.E.U8 desc[UR48][R2.64+0x49], R7 ;  /* 0x000049070200e986 */ /* 0x0001e2000c101130 */
[----:B------:R-:W-:Y:S01]  /*1ef80*/  ISETP.LT.OR P6, PT, R0, 0x51, !P3 ;  /* 0x000000510000780c */ /* 0x000fe20005fc1670 */
[-C--:B0-----:R-:W-:Y:S02]  /*1ef90*/  @!P0 IMAD R7, R232, R17.reuse, RZ ;  /* 0x00000011e8078224 */ /* 0x081fe400078e02ff */
[----:B------:R-:W-:-:S03]  /*1efa0*/  @!P5 IMAD R6, R231, R17, RZ ;  /* 0x00000011e706d224 */ /* 0x000fc600078e02ff */
[----:B------:R0:W-:Y:S01]  /*1efb0*/  @!P0 STG.E.U8 desc[UR48][R4.64+0x48], R7 ;  /* 0x0000480704008986 */ /* 0x0001e2000c101130 */
[----:B------:R-:W-:-:S03]  /*1efc0*/  ISETP.LT.OR P0, PT, R0, 0x52, !P3 ;  /* 0x000000520000780c */ /* 0x000fc60005f01670 */
[----:B------:R1:W-:Y:S01]  /*1efd0*/  @!P5 STG.E.U8 desc[UR48][R4.64+0x49], R6 ;  /* 0x000049060400d986 */ /* 0x0003e2000c101130 */
[----:B------:R-:W-:Y:S01]  /*1efe0*/  ISETP.LT.OR P5, PT, R0, 0x59, !P2 ;  /* 0x000000590000780c */ /* 0x000fe200057a1670 */
[----:B0-----:R-:W-:-:S05]  /*1eff0*/  @!P4 IMAD R7, R230, R17, RZ ;  /* 0x00000011e607c224 */ /* 0x001fca00078e02ff */
[----:B------:R0:W-:Y:S01]  /*1f000*/  @!P4 STG.E.U8 desc[UR48][R2.64+0x50], R7 ;  /* 0x000050070200c986 */ /* 0x0001e2000c101130 */
[----:B------:R-:W-:Y:S01]  /*1f010*/  ISETP.LT.OR P4, PT, R0, 0x5a, !P2 ;  /* 0x0000005a0000780c */ /* 0x000fe20005781670 */
[-C--:B-1----:R-:W-:Y:S02]  /*1f020*/  @!P6 IMAD R6, R228, R17.reuse, RZ ;  /* 0x00000011e406e224 */ /* 0x082fe400078e02ff */
[----:B0-----:R-:W-:-:S05]  /*1f030*/  @!P1 IMAD R7, R229, R17, RZ ;  /* 0x00000011e5079224 */ /* 0x001fca00078e02ff */
        /* <DEDUP_REMOVED lines=13> */
[----:B-1----:R-:W-:-:S05]  /*1f110*/  @!P1 IMAD R7, R224, R17, RZ ;  /* 0x00000011e0079224 */ /* 0x002fca00078e02ff */
[----:B------:R1:W-:Y:S01]  /*1f120*/  @!P1 STG.E.U8 desc[UR48][R4.64+0x58], R7 ;  /* 0x0000580704009986 */ /* 0x0003e2000c101130 */
[----:B0-----:R-:W-:Y:S01]  /*1f130*/  @!P6 IMAD R6, R223, R17, RZ ;  /* 0x00000011df06e224 */ /* 0x001fe200078e02ff */
[----:B------:R-:W-:-:S04]  /*1f140*/  ISETP.LT.OR P1, PT, R0, 0x62, !P3 ;  /* 0x000000620000780c */ /* 0x000fc80005f21670 */
[----:B------:R0:W-:Y:S01]  /*1f150*/  @!P6 STG.E.U8 desc[UR48][R4.64+0x59], R6 ;  /* 0x000059060400e986 */ /* 0x0001e2000c101130 */
[----:B------:R-:W-:Y:S01]  /*1f160*/  ISETP.LT.OR P6, PT, R0, 0x69, !P2 ;  /* 0x000000690000780c */ /* 0x000fe200057c1670 */
[-C--:B-1----:R-:W-:Y:S02]  /*1f170*/  @!P0 IMAD R7, R222, R17.reuse, RZ ;  /* 0x00000011de078224 */ /* 0x082fe400078e02ff */
[----:B------:R-:W-:-:S03]  /*1f180*/  @!P4 IMAD R8, R221, R17, RZ ;  /* 0x00000011dd08c224 */ /* 0x000fc600078e02ff */
[----:B------:R1:W-:Y:S01]  /*1f190*/  @!P0 STG.E.U8 desc[UR48][R2.64+0x60], R7 ;  /* 0x0000600702008986 */ /* 0x0003e2000c101130 */
[----:B------:R-:W-:Y:S01]  /*1f1a0*/  ISETP.LT.OR P0, PT, R0, 0x6a, !P2 ;  /* 0x0000006a0000780c */ /* 0x000fe20005701670 */
[----:B0-----:R-:W-:Y:S02]  /*1f1b0*/  @!P5 IMAD R6, R220, R17, RZ ;  /* 0x00000011dc06d224 */ /* 0x001fe400078e02ff */
[----:B------:R-:W-:Y:S01]  /*1f1c0*/  @!P4 STG.E.U8 desc[UR48][R2.64+0x61], R8 ;  /* 0x000061080200c986 */ /* 0x000fe2000c101130 */
[----:B------:R-:W-:-:S03]  /*1f1d0*/  ISETP.LT.OR P4, PT, R0, 0x69, !P3 ;  /* 0x000000690000780c */ /* 0x000fc60005f81670 */
[----:B------:R0:W-:Y:S01]  /*1f1e0*/  @!P5 STG.E.U8 desc[UR48][R4.64+0x60], R6 ;  /* 0x000060060400d986 */ /* 0x0001e2000c101130 */
[----:B------:R-:W-:Y:S01]  /*1f1f0*/  ISETP.LT.OR P5, PT, R0, 0x6a, !P3 ;  /* 0x0000006a0000780c */ /* 0x000fe20005fa1670 */
[-C--:B-1----:R-:W-:Y:S02]  /*1f200*/  @!P6 IMAD R7, R218, R17.reuse, RZ ;  /* 0x00000011da07e224 */ /* 0x082fe400078e02ff */
[-C--:B0-----:R-:W-:Y:S02]  /*1f210*/  @!P1 IMAD R6, R219, R17.reuse, RZ ;  /* 0x00000011db069224 */ /* 0x081fe400078e02ff */
[----:B------:R-:W-:-:S03]  /*1f220*/  @!P0 IMAD R8, R217, R17, RZ ;  /* 0x00000011d9088224 */ /* 0x000fc600078e02ff */
[----:B------:R0:W-:Y:S01]  /*1f230*/  @!P1 STG.E.U8 desc[UR48][R4.64+0x61], R6 ;  /* 0x0000610604009986 */ /* 0x0001e2000c101130 */
[----:B------:R-:W-:-:S03]  /*1f240*/  ISETP.LT.OR P1, PT, R0, 0x71, !P2 ;  /* 0x000000710000780c */ /* 0x000fc60005721670 */
[----:B------:R1:W-:Y:S01]  /*1f250*/  @!P6 STG.E.U8 desc[UR48][R2.64+0x68], R7 ;  /* 0x000068070200e986 */ /* 0x0003e2000c101130 */
[----:B------:R-:W-:-:S03]  /*1f260*/  ISETP.LT.OR P6, PT, R0, 0x72, !P2 ;  /* 0x000000720000780c */ /* 0x000fc600057c1670 */
[----:B------:R-:W-:Y:S01]  /*1f270*/  @!P0 STG.E.U8 desc[UR48][R2.64+0x69], R8 ;  /* 0x0000690802008986 */ /* 0x000fe2000c101130 */
[----:B------:R-:W-:Y:S01]  /*1f280*/  ISETP.LT.OR P0, PT, R0, 0x71, !P3 ;  /* 0x000000710000780c */ /* 0x000fe20005f01670 */
[-C--:B0-----:R-:W-:Y:S02]  /*1f290*/  @!P5 IMAD R6, R215, R17.reuse, RZ ;  /* 0x00000011d706d224 */ /* 0x081fe400078e02ff */
[----:B-1----:R-:W-:-:S03]  /*1f2a0*/  @!P4 IMAD R7, R216, R17, RZ ;  /* 0x00000011d807c224 */ /* 0x002fc600078e02ff */
[----:B------:R0:W-:Y:S01]  /*1f2b0*/  @!P5 STG.E.U8 desc[UR48][R4.64+0x69], R6 ;  /* 0x000069060400d986 */ /* 0x0001e2000c101130 */
[----:B------:R-:W-:-:S03]  /*1f2c0*/  ISETP.LT.OR P5, PT, R0, 0x72, !P3 ;  /* 0x000000720000780c */ /* 0x000fc60005fa1670 */
[----:B------:R1:W-:Y:S01]  /*1f2d0*/  @!P4 STG.E.U8 desc[UR48][R4.64+0x68], R7 ;  /* 0x000068070400c986 */ /* 0x0003e2000c101130 */
[----:B------:R-:W-:Y:S01]  /*1f2e0*/  ISETP.LT.OR P4, PT, R0, 0x79, !P2 ;  /* 0x000000790000780c */ /* 0x000fe20005781670 */
[-C--:B0-----:R-:W-:Y:S02]  /*1f2f0*/  @!P1 IMAD R6, R214, R17.reuse, RZ ;  /* 0x00000011d6069224 */ /* 0x081fe400078e02ff */
[----:B-1----:R-:W-:-:S03]  /*1f300*/  @!P6 IMAD R7, R213, R17, RZ ;  /* 0x00000011d507e224 */ /* 0x002fc600078e02ff */
        /* <DEDUP_REMOVED lines=135> */
[----:B------:R-:W-:Y:S04]  /*1fb80*/  @!P1 STG.E.U8 desc[UR48][R2.64+0xc9], R7 ;  /* 0x0000c90702009986 */ /* 0x000fe8000c101130 */
[----:B------:R0:W-:Y:S01]  /*1fb90*/  @!P6 STG.E.U8 desc[UR48][R4.64+0xc8], R6 ;  /* 0x0000c8060400e986 */ /* 0x0001e2000c101130 */
[C---:B------:R-:W-:Y:S02]  /*1fba0*/  ISETP.LT.OR P1, PT, R0.reuse, 0xd1, !P3 ;  /* 0x000000d10000780c */ /* 0x040fe40005f21670 */
        /* <DEDUP_REMOVED lines=13> */
[----:B------:R-:W-:-:S05]  /*1fc80*/  ISETP.LT.OR P1, PT, R0, 0xda, !P3 ;  /* 0x000000da0000780c */ /* 0x000fca0005f21670 */
[-C--:B------:R-:W-:Y:S01]  /*1fc90*/  @!P4 IMAD R8, R161, R17.reuse, RZ ;  /* 0x00000011a108c224 */ /* 0x080fe200078e02ff */
[----:B------:R0:W-:Y:S01]  /*1fca0*/  @!P6 STG.E.U8 desc[UR48][R4.64+0xd1], R6 ;  /* 0x0000d1060400e986 */ /* 0x0001e2000c101130 */
[----:B------:R-:W-:Y:S01]  /*1fcb0*/  ISETP.LT.OR P6, PT, R0, 0xe1, !P2 ;  /* 0x000000e10000780c */ /* 0x000fe200057c1670 */
[----:B-1----:R-:W-:-:S05]  /*1fcc0*/  @!P0 IMAD R7, R162, R17, RZ ;  /* 0x00000011a2078224 */ /* 0x002fca00078e02ff */
        /* <DEDUP_REMOVED lines=15> */
[-C--:B0-----:R-:W-:Y:S02]  /*1fdc0*/  @!P5 IMAD R6, R155, R17.reuse, RZ ;  /* 0x000000119b06d224 */ /* 0x081fe400078e02ff */
[----:B-1----:R-:W-:Y:S01]  /*1fdd0*/  @!P4 IMAD R7, R156, R17, RZ ;  /* 0x000000119c07c224 */ /* 0x002fe200078e02ff */
[C---:B------:R-:W-:Y:S02]  /*1fde0*/  ISETP.LT.OR P0, PT, R0.reuse, 0xe9, !P3 ;  /* 0x000000e90000780c */ /* 0x040fe40005f01670 */
[----:B------:R0:W-:Y:S01]  /*1fdf0*/  @!P5 STG.E.U8 desc[UR48][R4.64+0xe1], R6 ;  /* 0x0000e1060400d986 */ /* 0x0001e2000c101130 */
[----:B------:R-:W-:-:S03]  /*1fe00*/  ISETP.LT.OR P5, PT, R0, 0xf1, !P2 ;  /* 0x000000f10000780c */ /* 0x000fc600057a1670 */
[----:B------:R1:W-:Y:S01]  /*1fe10*/  @!P4 STG.E.U8 desc[UR48][R4.64+0xe0], R7 ;  /* 0x0000e0070400c986 */ /* 0x0003e2000c101130 */
[----:B------:R-:W-:Y:S01]  /*1fe20*/  ISETP.LT.OR P4, PT, R0, 0xea, !P3 ;  /* 0x000000ea0000780c */ /* 0x000fe20005f81670 */
[-C--:B0-----:R-:W-:Y:S02]  /*1fe30*/  @!P1 IMAD R6, R154, R17.reuse, RZ ;  /* 0x000000119a069224 */ /* 0x081fe400078e02ff */
[----:B-1----:R-:W-:-:S03]  /*1fe40*/  @!P6 IMAD R7, R153, R17, RZ ;  /* 0x000000119907e224 */ /* 0x002fc600078e02ff */
[----:B------:R0:W-:Y:S01]  /*1fe50*/  @!P1 STG.E.U8 desc[UR48][R2.64+0xe8], R6 ;  /* 0x0000e80602009986 */ /* 0x0001e2000c101130 */
[-C--:B------:R-:W-:Y:S01]  /*1fe60*/  @!P0 IMAD R8, R23, R17.reuse, RZ ;  /* 0x0000001117088224 */ /* 0x080fe200078e02ff */
[C---:B------:R-:W-:Y:S02]  /*1fe70*/  ISETP.LT.OR P1, PT, R0.reuse, 0xf2, !P2 ;  /* 0x000000f20000780c */ /* 0x040fe40005721670 */
[----:B------:R1:W-:Y:S01]  /*1fe80*/  @!P6 STG.E.U8 desc[UR48][R2.64+0xe9], R7 ;  /* 0x0000e9070200e986 */ /* 0x0003e2000c101130 */
[----:B------:R-:W-:Y:S02]  /*1fe90*/  ISETP.LT.OR P6, PT, R0, 0xf1, !P3 ;  /* 0x000000f10000780c */ /* 0x000fe40005fc1670 */
[-C--:B0-----:R-:W-:Y:S02]  /*1fea0*/  @!P4 IMAD R6, R22, R17.reuse, RZ ;  /* 0x000000111606c224 */ /* 0x081fe400078e02ff */
[----:B-1----:R-:W-:Y:S01]  /*1feb0*/  @!P5 IMAD R7, R21, R17, RZ ;  /* 0x000000111507d224 */ /* 0x002fe200078e02ff */
[----:B------:R-:W-:Y:S04]  /*1fec0*/  @!P0 STG.E.U8 desc[UR48][R4.64+0xe8], R8 ;  /* 0x0000e80804008986 */ /* 0x000fe8000c101130 */
[----:B------:R0:W-:Y:S01]  /*1fed0*/  @!P4 STG.E.U8 desc[UR48][R4.64+0xe9], R6 ;  /* 0x0000e9060400c986 */ /* 0x0001e2000c101130 */
[----:B------:R-:W-:-:S03]  /*1fee0*/  ISETP.LT.OR P0, PT, R0, 0xf2, !P3 ;  /* 0x000000f20000780c */ /* 0x000fc60005f01670 */
[----:B------:R1:W-:Y:S01]  /*1fef0*/  @!P5 STG.E.U8 desc[UR48][R2.64+0xf0], R7 ;  /* 0x0000f0070200d986 */ /* 0x0003e2000c101130 */
[C---:B------:R-:W-:Y:S02]  /*1ff00*/  ISETP.LT.OR P5, PT, R0.reuse, 0xf9, !P3 ;  /* 0x000000f90000780c */ /* 0x040fe40005fa1670 */
[----:B------:R-:W-:Y:S01]  /*1ff10*/  ISETP.LT.OR P4, PT, R0, 0xf9, !P2 ;  /* 0x000000f90000780c */ /* 0x000fe20005781670 */
[-C--:B0-----:R-:W-:Y:S02]  /*1ff20*/  @!P6 IMAD R6, R15, R17.reuse, RZ ;  /* 0x000000110f06e224 */ /* 0x081fe400078e02ff */
[----:B-1----:R-:W-:-:S05]  /*1ff30*/  @!P1 IMAD R7, R20, R17, RZ ;  /* 0x0000001114079224 */ /* 0x002fca00078e02ff */
[----:B------:R0:W-:Y:S04]  /*1ff40*/  @!P1 STG.E.U8 desc[UR48][R2.64+0xf1], R7 ;  /* 0x0000f10702009986 */ /* 0x0001e8000c101130 */
[----:B------:R1:W-:Y:S01]  /*1ff50*/  @!P6 STG.E.U8 desc[UR48][R4.64+0xf0], R6 ;  /* 0x0000f0060400e986 */ /* 0x0003e2000c101130 */
[----:B0-----:R-:W-:-:S03]  /*1ff60*/  @!P5 IMAD R7, R11, R17, RZ ;  /* 0x000000110b07d224 */ /* 0x001fc600078e02ff */
[----:B------:R-:W2:Y:S01]  /*1ff70*/  LDL.LU R11, [R1+0x8] ;  /* 0x00000800010b7983 */ /* 0x000ea20000300800 */
[----:B-1----:R-:W-:-:S03]  /*1ff80*/  @!P0 IMAD R6, R13, R17, RZ ;  /* 0x000000110d068224 */ /* 0x002fc600078e02ff */
[----:B------:R-:W3:Y:S04]  /*1ff90*/  LDL.LU R235, [R1+0x98] ;  /* 0x0000980001eb7983 */ /* 0x000ee80000300800 */
[----:B------:R-:W4:Y:S04]  /*1ffa0*/  LDL.LU R13, [R1+0x9c] ;  /* 0x00009c00010d7983 */ /* 0x000f280000300800 */
[----:B------:R-:W5:Y:S04]  /*1ffb0*/  LDL.LU R15, [R1+0xa0] ;  /* 0x0000a000010f7983 */ /* 0x000f680000300800 */
[----:B------:R-:W3:Y:S04]  /*1ffc0*/  LDL.LU R234, [R1+0xa4] ;  /* 0x0000a40001ea7983 */ /* 0x000ee80000300800 */
[----:B------:R-:W3:Y:S04]  /*1ffd0*/  LDL.LU R233, [R1+0xa8] ;  /* 0x0000a80001e97983 */ /* 0x000ee80000300800 */
[----:B------:R-:W3:Y:S01]  /*1ffe0*/  LDL.LU R232, [R1+0xac] ;  /* 0x0000ac0001e87983 */ /* 0x000ee20000300800 */
[----:B------:R-:W-:-:S03]  /*1fff0*/  @!P4 IMAD R8, R12, R17, RZ ;  /* 0x000000110c08c224 */ /* 0x000fc600078e02ff */
[----:B------:R-:W3:Y:S04]  /*20000*/  LDL.LU R21, [R1+0xb0] ;  /* 0x0000b00001157983 */ /* 0x000ee80000300800 */
        /* <DEDUP_REMOVED lines=69> */
[----:B------:R-:W3:Y:S01]  /*20460*/  LDL.LU R165, [R1+0x1c8] ;  /* 0x0001c80001a57983 */ /* 0x000ee20000300800 */
[----:B------:R-:W-:-:S03]  /*20470*/  ISETP.LT.OR P2, PT, R0, 0xfa, !P2 ;  /* 0x000000fa0000780c */ /* 0x000fc60005741670 */
        /* <DEDUP_REMOVED lines=13> */
[----:B------:R0:W-:Y:S01]  /*20550*/  @!P0 STG.E.U8 desc[UR48][R4.64+0xf1], R6 ;  /* 0x0000f10604008986 */ /* 0x0001e2000c101130 */
[----:B------:R-:W-:-:S03]  /*20560*/  @!P2 IMAD R10, R10, R17, RZ ;  /* 0x000000110a0aa224 */ /* 0x000fc600078e02ff */
[----:B------:R-:W-:Y:S04]  /*20570*/  @!P4 STG.E.U8 desc[UR48][R2.64+0xf8], R8 ;  /* 0x0000f8080200c986 */ /* 0x000fe8000c101130 */
[----:B0-----:R-:W4:Y:S04]  /*20580*/  LDL.LU R6, [R1] ;  /* 0x0000000001067983 */ /* 0x001f280000300800 */
[----:B------:R0:W-:Y:S04]  /*20590*/  @!P2 STG.E.U8 desc[UR48][R2.64+0xf9], R10 ;  /* 0x0000f90a0200a986 */ /* 0x0001e8000c101130 */
[----:B0-----:R-:W5:Y:S01]  /*205a0*/  LDL.LU R10, [R1+0x4] ;  /* 0x00000400010a7983 */ /* 0x001f620000300800 */
[----:B------:R-:W-:-:S02]  /*205b0*/  ISETP.GE.AND P1, PT, R14, 0x81, PT ;  /* 0x000000810e00780c */ /* 0x000fc40003f26270 */
[C---:B------:R-:W-:Y:S02]  /*205c0*/  ISETP.LT.OR P3, PT, R0.reuse, 0xfa, !P3 ;  /* 0x000000fa0000780c */ /* 0x040fe40005f61670 */
[----:B------:R-:W-:Y:S02]  /*205d0*/  ISETP.LT.OR P6, PT, R0, 0x1, !P1 ;  /* 0x000000010000780c */ /* 0x000fe40004fc1670 */
[----:B------:R-:W-:Y:S02]  /*205e0*/  ISETP.GE.AND P0, PT, R14, 0x89, PT ;  /* 0x000000890e00780c */ /* 0x000fe40003f06270 */
[C---:B------:R-:W-:Y:S02]  /*205f0*/  ISETP.LT.OR P4, PT, R0.reuse, 0x2, !P1 ;  /* 0x000000020000780c */ /* 0x040fe40004f81670 */
[----:B------:R-:W-:Y:S01]  /*20600*/  ISETP.LT.OR P2, PT, R0, 0x1, !P0 ;  /* 0x000000010000780c */ /* 0x000fe20004741670 */
[----:B------:R-:W-:Y:S04]  /*20610*/  @!P5 STG.E.U8 desc[UR48][R4.64+0xf8], R7 ;  /* 0x0000f8070400d986 */ /* 0x000fe8000c101130 */
[----:B------:R-:W-:-:S02]  /*20620*/  @!P3 IMAD R9, R9, R17, RZ ;  /* 0x000000110909b224 */ /* 0x000fc400078e02ff */
[----:B------:R-:W-:-:S03]  /*20630*/  @!P6 IADD3 R8, P5, R2, UR44, RZ ;  /* 0x0000002c0208ec10 */ /* 0x000fc6000ffbe0ff */
[----:B------:R0:W-:Y:S02]  /*20640*/  @!P3 STG.E.U8 desc[UR48][R4.64+0xf9], R9 ;  /* 0x0000f9090400b986 */ /* 0x0001e4000c101130 */
[----:B0-----:R-:W-:Y:S01]  /*20650*/  @!P6 IADD3.X R9, R3, UR43, RZ, P5, !PT ;  /* 0x0000002b0309ec10 */ /* 0x001fe2000affe4ff */
[-C--:B--2---:R-:W-:Y:S02]  /*20660*/  @!P2 IMAD R11, R11, R17.reuse, RZ ;  /* 0x000000110b0ba224 */ /* 0x084fe400078e02ff */
[----:B----4-:R-:W-:Y:S01]  /*20670*/  @!P6 IMAD R7, R6, R17, RZ ;  /* 0x000000110607e224 */ /* 0x010fe200078e02ff */
[----:B------:R-:W-:-:S04]  /*20680*/  @!P4 IADD3 R6, P5, R2, UR44, RZ ;  /* 0x0000002c0206cc10 */ /* 0x000fc8000ffbe0ff */
[----:B------:R0:W-:Y:S02]  /*20690*/  @!P6 STG.E.U8 desc[UR48][R8.64], R7 ;  /* 0x000000070800e986 */ /* 0x0001e4000c101130 */
[----:B0-----:R-:W-:Y:S01]  /*206a0*/  @!P2 IADD3 R8, P6, R4, UR44, RZ ;  /* 0x0000002c0408ac10 */ /* 0x001fe2000ffde0ff */
[----:B-----5:R-:W-:Y:S01]  /*206b0*/  @!P4 IMAD R10, R10, R17, RZ ;  /* 0x000000110a0ac224 */ /* 0x020fe200078e02ff */
[----:B------:R-:W-:Y:S02]  /*206c0*/  @!P4 IADD3.X R7, R3, UR43, RZ, P5, !PT ;  /* 0x0000002b0307cc10 */ /* 0x000fe4000affe4ff */
[----:B------:R-:W-:-:S03]  /*206d0*/  @!P2 IADD3.X R9, R5, UR43, RZ, P6, !PT ;  /* 0x0000002b0509ac10 */ /* 0x000fc6000b7fe4ff */
[----:B------:R0:W-:Y:S04]  /*206e0*/  @!P4 STG.E.U8 desc[UR48][R6.64+0x1], R10 ;  /* 0x0000010a0600c986 */ /* 0x0001e8000c101130 */
[----:B------:R1:W-:Y:S04]  /*206f0*/  @!P2 STG.E.U8 desc[UR48][R8.64], R11 ;  /* 0x0000000b0800a986 */ /* 0x0003e8000c101130 */
[----:B0-----:R-:W2:Y:S04]  /*20700*/  LDL.LU R10, [R1+0x14] ;  /* 0x00001400010a7983 */ /* 0x001ea80000300800 */
[----:B-1----:R-:W4:Y:S01]  /*20710*/  LDL.LU R9, [R1+0xc] ;  /* 0x00000c0001097983 */ /* 0x002f220000300800 */
[----:B------:R-:W-:-:S03]  /*20720*/  ISETP.LT.OR P3, PT, R0, 0x2, !P0 ;  /* 0x000000020000780c */ /* 0x000fc60004761670 */
[----:B------:R-:W5:Y:S10]  /*20730*/  LDL.LU R11, [R1+0x18] ;  /* 0x00001800010b7983 */ /* 0x000f740000300800 */
[----:B------:R-:W-:-:S04]  /*20740*/  @!P3 IADD3 R6, P6, R4, UR44, RZ ;  /* 0x0000002c0406bc10 */ /* 0x000fc8000ffde0ff */
[----:B------:R-:W-:Y:S01]  /*20750*/  @!P3 IADD3.X R7, R5, UR43, RZ, P6, !PT ;  /* 0x0000002b0507bc10 */ /* 0x000fe2000b7fe4ff */
[----:B----4-:R-:W-:-:S05]  /*20760*/  @!P3 IMAD R9, R9, R17, RZ ;  /* 0x000000110909b224 */ /* 0x010fca00078e02ff */
[----:B------:R0:W-:Y:S04]  /*20770*/  @!P3 STG.E.U8 desc[UR48][R6.64+0x1], R9 ;  /* 0x000001090600b986 */ /* 0x0001e8000c101130 */
[----:B0-----:R-:W4:Y:S01]  /*20780*/  LDL.LU R7, [R1+0x10] ;  /* 0x0000100001077983 */ /* 0x001f220000300800 */
[C---:B------:R-:W-:Y:S02]  /*20790*/  ISETP.LT.OR P5, PT, R0.reuse, 0x9, !P1 ;  /* 0x000000090000780c */ /* 0x040fe40004fa1670 */
[C---:B------:R-:W-:Y:S02]  /*207a0*/  ISETP.LT.OR P4, PT, R0.reuse, 0xa, !P1 ;  /* 0x0000000a0000780c */ /* 0x040fe40004f81670 */
[----:B------:R-:W-:-:S09]  /*207b0*/  ISETP.LT.OR P2, PT, R0, 0x9, !P0 ;  /* 0x000000090000780c */ /* 0x000fd20004741670 */
[----:B------:R-:W-:-:S04]  /*207c0*/  @!P5 IADD3 R8, P6, R2, UR44, RZ ;  /* 0x0000002c0208dc10 */ /* 0x000fc8000ffde0ff */
[----:B------:R-:W-:Y:S02]  /*207d0*/  @!P5 IADD3.X R9, R3, UR43, RZ, P6, !PT ;  /* 0x0000002b0309dc10 */ /* 0x000fe4000b7fe4ff */
[----:B------:R-:W-:Y:S01]  /*207e0*/  @!P4 IADD3 R6, P6, R2, UR44, RZ ;  /* 0x0000002c0206cc10 */ /* 0x000fe2000ffde0ff */
[-C--:B--2---:R-:W-:Y:S02]  /*207f0*/  @!P4 IMAD R10, R10, R17.reuse, RZ ;  /* 0x000000110a0ac224 */ /* 0x084fe400078e02ff */
[-C--:B-----5:R-:W-:Y:S02]  /*20800*/  @!P2 IMAD R11, R11, R17.reuse, RZ ;  /* 0x000000110b0ba224 */ /* 0x0a0fe400078e02ff */
[----:B----4-:R-:W-:-:S05]  /*20810*/  @!P5 IMAD R7, R7, R17, RZ ;  /* 0x000000110707d224 */ /* 0x010fca00078e02ff */
[----:B------:R0:W-:Y:S02]  /*20820*/  @!P5 STG.E.U8 desc[UR48][R8.64+0x8], R7 ;  /* 0x000008070800d986 */ /* 0x0001e4000c101130 */
[----:B0-----:R-:W-:Y:S02]  /*20830*/  @!P2 IADD3 R8, P5, R4, UR44, RZ ;  /* 0x0000002c0408ac10 */ /* 0x001fe4000ffbe0ff */
        /* <DEDUP_REMOVED lines=174> */
[----:B------:R-:W-:-:S02]  /*21320*/  ISETP.LT.OR P3, PT, R0, 0x42, !P0 ;  /* 0x000000420000780c */ /* 0x000fc40004761670 */
[----:B------:R-:W-:-:S11]  /*21330*/  ISETP.LT.OR P5, PT, R0, 0x49, !P1 ;  /* 0x000000490000780c */ /* 0x000fd60004fa1670 */
[----:B------:R-:W-:-:S04]  /*21340*/  @!P3 IADD3 R6, P6, R4, UR44, RZ ;  /* 0x0000002c0406bc10 */ /* 0x000fc8000ffde0ff */
[----:B------:R-:W-:Y:S02]  /*21350*/  @!P3 IADD3.X R7, R5, UR43, RZ, P6, !PT ;  /* 0x0000002b0507bc10 */ /* 0x000fe4000b7fe4ff */
[----:B------:R-:W-:Y:S01]  /*21360*/  @!P5 IADD3 R8, P6, R2, UR44, RZ ;  /* 0x0000002c0208dc10 */ /* 0x000fe2000ffde0ff */
[----:B----4-:R-:W-:-:S05]  /*21370*/  @!P3 IMAD R9, R9, R17, RZ ;  /* 0x000000110909b224 */ /* 0x010fca00078e02ff */
[----:B------:R0:W-:Y:S02]  /*21380*/  @!P3 STG.E.U8 desc[UR48][R6.64+0x41], R9 ;  /* 0x000041090600b986 */ /* 0x0001e4000c101130 */
[----:B0-----:R-:W-:Y:S01]  /*21390*/  @!P5 IADD3.X R9, R3, UR43, RZ, P6, !PT ;  /* 0x0000002b0309dc10 */ /* 0x001fe2000b7fe4ff */
[----:B--2---:R-:W-:-:S05]  /*213a0*/  @!P5 IMAD R7, R10, R17, RZ ;  /* 0x000000110a07d224 */ /* 0x004fca00078e02ff */
[----:B------:R0:W-:Y:S04]  /*213b0*/  @!P5 STG.E.U8 desc[UR48][R8.64+0x48], R7 ;  /* 0x000048070800d986 */ /* 0x0001e8000c101130 */
[----:B0-----:R-:W2:Y:S01]  /*213c0*/  LDL.LU R9, [R1+0x94] ;  /* 0x0000940001097983 */ /* 0x001ea20000300800 */
[C---:B------:R-:W-:Y:S02]  /*213d0*/  ISETP.LT.OR P4, PT, R0.reuse, 0x4a, !P1 ;  /* 0x0000004a0000780c */ /* 0x040fe40004f81670 */
[C---:B------:R-:W-:Y:S02]  /*213e0*/  ISETP.LT.OR P2, PT, R0.reuse, 0x49, !P0 ;  /* 0x000000490000780c */ /* 0x040fe40004741670 */
[----:B------:R-:W-:-:S09]  /*213f0*/  ISETP.LT.OR P3, PT, R0, 0x4a, !P0 ;  /* 0x0000004a0000780c */ /* 0x000fd20004761670 */
[----:B------:R-:W-:Y:S02]  /*21400*/  @!P4 IADD3 R6, P6, R2, UR44, RZ ;  /* 0x0000002c0206cc10 */ /* 0x000fe4000ffde0ff */
[----:B------:R-:W-:Y:S02]  /*21410*/  @!P2 IADD3 R10, P5, R4, UR44, RZ ;  /* 0x0000002c040aac10 */ /* 0x000fe4000ffbe0ff */
[----:B------:R-:W-:Y:S02]  /*21420*/  @!P4 IADD3.X R7, R3, UR43, RZ, P6, !PT ;  /* 0x0000002b0307cc10 */ /* 0x000fe4000b7fe4ff */
[----:B------:R-:W-:Y:S02]  /*21430*/  ISETP.LT.OR P6, PT, R0, 0x51, !P1 ;  /* 0x000000510000780c */ /* 0x000fe40004fc1670 */
[----:B------:R-:W-:Y:S01]  /*21440*/  @!P2 IADD3.X R11, R5, UR43, RZ, P5, !PT ;  /* 0x0000002b050bac10 */ /* 0x000fe2000affe4ff */
[----:B------:R-:W-:-:S10]  /*21450*/  @!P3 IMAD R13, R13, R17, RZ ;  /* 0x000000110d0db224 */ /* 0x000fd400078e02ff */
[-C--:B------:R-:W-:Y:S02]  /*21460*/  @!P6 IMAD R15, R15, R17.reuse, RZ ;  /* 0x000000110f0fe224 */ /* 0x080fe400078e02ff */
[-C--:B--2---:R-:W-:Y:S02]  /*21470*/  @!P4 IMAD R8, R9, R17.reuse, RZ ;  /* 0x000000110908c224 */ /* 0x084fe400078e02ff */
[----:B---3--:R-:W-:-:S03]  /*21480*/  @!P2 IMAD R9, R235, R17, RZ ;  /* 0x00000011eb09a224 */ /* 0x008fc600078e02ff */
[----:B------:R0:W-:Y:S01]  /*21490*/  @!P4 STG.E.U8 desc[UR48][R6.64+0x49], R8 ;  /* 0x000049080600c986 */ /* 0x0001e2000c101130 */
[----:B------:R-:W-:-:S03]  /*214a0*/  ISETP.LT.OR P4, PT, R0, 0x52, !P1 ;  /* 0x000000520000780c */ /* 0x000fc60004f81670 */
[----:B------:R1:W-:Y:S01]  /*214b0*/  @!P2 STG.E.U8 desc[UR48][R10.64+0x48], R9 ;  /* 0x000048090a00a986 */ /* 0x0003e2000c101130 */
[----:B------:R-:W-:Y:S02]  /*214c0*/  ISETP.LT.OR P2, PT, R0, 0x51, !P0 ;  /* 0x000000510000780c */ /* 0x000fe40004741670 */
[----:B0-----:R-:W-:-:S04]  /*214d0*/  @!P3 IADD3 R8, P5, R4, UR44, RZ ;  /* 0x0000002c0408bc10 */ /* 0x001fc8000ffbe0ff */
[----:B-1----:R-:W-:Y:S02]  /*214e0*/  @!P3 IADD3.X R9, R5, UR43, RZ, P5, !PT ;  /* 0x0000002b0509bc10 */ /* 0x002fe4000affe4ff */
[----:B------:R-:W-:-:S03]  /*214f0*/  @!P6 IADD3 R6, P5, R2, UR44, RZ ;  /* 0x0000002c0206ec10 */ /* 0x000fc6000ffbe0ff */
[----:B------:R0:W-:Y:S01]  /*21500*/  @!P3 STG.E.U8 desc[UR48][R8.64+0x49], R13 ;  /* 0x0000490d0800b986 */ /* 0x0001e2000c101130 */
[----:B------:R-:W-:Y:S02]  /*21510*/  @!P6 IADD3.X R7, R3, UR43, RZ, P5, !PT ;  /* 0x0000002b0307ec10 */ /* 0x000fe4000affe4ff */
[----:B------:R-:W-:Y:S01]  /*21520*/  ISETP.LT.OR P3, PT, R0, 0x52, !P0 ;  /* 0x000000520000780c */ /* 0x000fe20004761670 */
[----:B------:R-:W-:Y:S02]  /*21530*/  @!P4 IMAD R11, R234, R17, RZ ;  /* 0x00000011ea0bc224 */ /* 0x000fe400078e02ff */
[----:B------:R1:W-:Y:S01]  /*21540*/  @!P6 STG.E.U8 desc[UR48][R6.64+0x50], R15 ;  /* 0x0000500f0600e986 */ /* 0x0003e2000c101130 */
[----:B0-----:R-:W-:-:S04]  /*21550*/  @!P4 IADD3 R8, P5, R2, UR44, RZ ;  /* 0x0000002c0208cc10 */ /* 0x001fc8000ffbe0ff */
[----:B------:R-:W-:Y:S02]  /*21560*/  @!P4 IADD3.X R9, R3, UR43, RZ, P5, !PT ;  /* 0x0000002b0309cc10 */ /* 0x000fe4000affe4ff */
[----:B-1----:R-:W-:Y:S02]  /*21570*/  @!P2 IADD3 R6, P6, R4, UR44, RZ ;  /* 0x0000002c0406ac10 */ /* 0x002fe4000ffde0ff */
[C---:B------:R-:W-:Y:S01]  /*21580*/  ISETP.LT.OR P5, PT, R0.reuse, 0x59, !P1 ;  /* 0x000000590000780c */ /* 0x040fe20004fa1670 */
[-C--:B------:R-:W-:Y:S01]  /*21590*/  @!P2 IMAD R13, R233, R17.reuse, RZ ;  /* 0x00000011e90da224 */ /* 0x080fe200078e02ff */
[----:B------:R-:W-:Y:S01]  /*215a0*/  @!P2 IADD3.X R7, R5, UR43, RZ, P6, !PT ;  /* 0x0000002b0507ac10 */ /* 0x000fe2000b7fe4ff */
[----:B------:R0:W-:Y:S01]  /*215b0*/  @!P4 STG.E.U8 desc[UR48][R8.64+0x51], R11 ;  /* 0x0000510b0800c986 */ /* 0x0001e2000c101130 */
[----:B------:R-:W-:Y:S01]  /*215c0*/  ISETP.LT.OR P4, PT, R0, 0x5a, !P1 ;  /* 0x0000005a0000780c */ /* 0x000fe20004f81670 */
[----:B------:R-:W-:Y:S02]  /*215d0*/  @!P3 IMAD R15, R232, R17, RZ ;  /* 0x00000011e80fb224 */ /* 0x000fe400078e02ff */
[----:B------:R1:W-:Y:S01]  /*215e0*/  @!P2 STG.E.U8 desc[UR48][R6.64+0x50], R13 ;  /* 0x0000500d0600a986 */ /* 0x0003e2000c101130 */
[----:B------:R-:W-:-:S02]  /*215f0*/  ISETP.LT.OR P2, PT, R0, 0x59, !P0 ;  /* 0x000000590000780c */ /* 0x000fc40004741670 */
[----:B0-----:R-:W-:-:S04]  /*21600*/  @!P3 IADD3 R8, P6, R4, UR44, RZ ;  /* 0x0000002c0408bc10 */ /* 0x001fc8000ffde0ff */
[----:B------:R-:W-:Y:S02]  /*21610*/  @!P3 IADD3.X R9, R5, UR43, RZ, P6, !PT ;  /* 0x0000002b0509bc10 */ /* 0x000fe4000b7fe4ff */
[----:B-1----:R-:W-:Y:S01]  /*21620*/  @!P5 IADD3 R6, P6, R2, UR44, RZ ;  /* 0x0000002c0206dc10 */ /* 0x002fe2000ffde0ff */
[-C--:B------:R-:W-:Y:S02]  /*21630*/  @!P5 IMAD R21, R21, R17.reuse, RZ ;  /* 0x000000111515d224 */ /* 0x080fe400078e02ff */
        /* <DEDUP_REMOVED lines=8> */
[----:B------:R-:W-:Y:S01]  /*216c0*/  ISETP.LT.OR P6, PT, R0, 0x61, !P1 ;  /* 0x000000610000780c */ /* 0x000fe20004fc1670 */
[-C--:B------:R-:W-:Y:S01]  /*216d0*/  @!P2 IMAD R15, R230, R17.reuse, RZ ;  /* 0x00000011e60fa224 */ /* 0x080fe200078e02ff */
[----:B------:R-:W-:Y:S01]  /*216e0*/  @!P2 IADD3.X R7, R5, UR43, RZ, P5, !PT ;  /* 0x0000002b0507ac10 */ /* 0x000fe2000affe4ff */
[----:B------:R0:W-:Y:S01]  /*216f0*/  @!P4 STG.E.U8 desc[UR48][R8.64+0x59], R13 ;  /* 0x0000590d0800c986 */ /* 0x0001e2000c101130 */
[C---:B------:R-:W-:Y:S01]  /*21700*/  ISETP.LT.OR P4, PT, R0.reuse, 0x62, !P1 ;  /* 0x000000620000780c */ /* 0x040fe20004f81670 */
[----:B------:R-:W-:Y:S02]  /*21710*/  @!P3 IMAD R21, R23, R17, RZ ;  /* 0x000000111715b224 */ /* 0x000fe400078e02ff */
[----:B------:R1:W-:Y:S01]  /*21720*/  @!P2 STG.E.U8 desc[UR48][R6.64+0x58], R15 ;  /* 0x0000580f0600a986 */ /* 0x0003e2000c101130 */
[----:B------:R-:W-:-:S02]  /*21730*/  ISETP.LT.OR P2, PT, R0, 0x61, !P0 ;  /* 0x000000610000780c */ /* 0x000fc40004741670 */
[----:B0-----:R-:W-:-:S04]  /*21740*/  @!P3 IADD3 R8, P5, R4, UR44, RZ ;  /* 0x0000002c0408bc10 */ /* 0x001fc8000ffbe0ff */
[----:B------:R-:W-:Y:S02]  /*21750*/  @!P3 IADD3.X R9, R5, UR43, RZ, P5, !PT ;  /* 0x0000002b0509bc10 */ /* 0x000fe4000affe4ff */
[----:B------:R-:W-:Y:S01]  /*21760*/  @!P6 IADD3 R10, P5, R2, UR44, RZ ;  /* 0x0000002c020aec10 */ /* 0x000fe2000ffbe0ff */
[-C--:B------:R-:W-:Y:S02]  /*21770*/  @!P6 IMAD R23, R12, R17.reuse, RZ ;  /* 0x000000110c17e224 */ /* 0x080fe400078e02ff */
[----:B------:R0:W-:Y:S01]  /*21780*/  @!P3 STG.E.U8 desc[UR48][R8.64+0x59], R21 ;  /* 0x000059150800b986 */ /* 0x0001e2000c101130 */
[----:B------:R-:W-:Y:S02]  /*21790*/  @!P6 IADD3.X R11, R3, UR43, RZ, P5, !PT ;  /* 0x0000002b030bec10 */ /* 0x000fe4000affe4ff */
[----:B------:R-:W-:Y:S02]  /*217a0*/  ISETP.LT.OR P3, PT, R0, 0x62, !P0 ;  /* 0x000000620000780c */ /* 0x000fe40004761670 */
[----:B------:R-:W-:Y:S01]  /*217b0*/  @!P4 IADD3 R12, P5, R2, UR44, RZ ;  /* 0x0000002c020ccc10 */ /* 0x000fe2000ffbe0ff */
[----:B------:R2:W-:Y:S01]  /*217c0*/  @!P6 STG.E.U8 desc[UR48][R10.64+0x60], R23 ;  /* 0x000060170a00e986 */ /* 0x0005e2000c101130 */
[----:B-1----:R-:W-:Y:S01]  /*217d0*/  @!P4 IMAD R15, R229, R17, RZ ;  /* 0x00000011e50fc224 */ /* 0x002fe200078e02ff */
[----:B------:R-:W-:-:S02]  /*217e0*/  @!P2 IADD3 R6, P6, R4, UR44, RZ ;  /* 0x0000002c0406ac10 */ /* 0x000fc4000ffde0ff */
[----:B------:R-:W-:Y:S02]  /*217f0*/  @!P4 IADD3.X R13, R3, UR43, RZ, P5, !PT ;  /* 0x0000002b030dcc10 */ /* 0x000fe4000affe4ff */
[----:B------:R-:W-:Y:S01]  /*21800*/  ISETP.LT.OR P5, PT, R0, 0x69, !P1 ;  /* 0x000000690000780c */ /* 0x000fe20004fa1670 */
[-C--:B0-----:R-:W-:Y:S01]  /*21810*/  @!P2 IMAD R21, R228, R17.reuse, RZ ;  /* 0x00000011e415a224 */ /* 0x081fe200078e02ff */
[----:B------:R-:W-:Y:S01]  /*21820*/  @!P2 IADD3.X R7, R5, UR43, RZ, P6, !PT ;  /* 0x0000002b0507ac10 */ /* 0x000fe2000b7fe4ff */
[----:B------:R0:W-:Y:S01]  /*21830*/  @!P4 STG.E.U8 desc[UR48][R12.64+0x61], R15 ;  /* 0x0000610f0c00c986 */ /* 0x0001e2000c101130 */
[----:B------:R-:W-:Y:S02]  /*21840*/  ISETP.LT.OR P4, PT, R0, 0x6a, !P1 ;  /* 0x0000006a0000780c */ /* 0x000fe40004f81670 */
[----:B------:R-:W-:Y:S01]  /*21850*/  @!P3 IADD3 R8, P6, R4, UR44, RZ ;  /* 0x0000002c0408bc10 */ /* 0x000fe2000ffde0ff */
[----:B------:R1:W-:Y:S01]  /*21860*/  @!P2 STG.E.U8 desc[UR48][R6.64+0x60], R21 ;  /* 0x000060150600a986 */ /* 0x0003e2000c101130 */
[----:B------:R-:W-:Y:S01]  /*21870*/  ISETP.LT.OR P2, PT, R0, 0x69, !P0 ;  /* 0x000000690000780c */ /* 0x000fe20004741670 */
[----:B--2---:R-:W-:Y:S01]  /*21880*/  @!P3 IMAD R23, R227, R17, RZ ;  /* 0x00000011e317b224 */ /* 0x004fe200078e02ff */
[----:B------:R-:W-:-:S03]  /*21890*/  @!P3 IADD3.X R9, R5, UR43, RZ, P6, !PT ;  /* 0x0000002b0509bc10 */ /* 0x000fc6000b7fe4ff */
[----:B------:R-:W-:Y:S01]  /*218a0*/  @!P5 IADD3 R10, P6, R2, UR44, RZ ;  /* 0x0000002c020adc10 */ /* 0x000fe2000ffde0ff */
[-C--:B------:R-:W-:Y:S01]  /*218b0*/  @!P5 IMAD R153, R153, R17.reuse, RZ ;  /* 0x000000119999d224 */ /* 0x080fe200078e02ff */
[----:B------:R2:W-:Y:S01]  /*218c0*/  @!P3 STG.E.U8 desc[UR48][R8.64+0x61], R23 ;  /* 0x000061170800b986 */ /* 0x0005e2000c101130 */
[----:B------:R-:W-:Y:S02]  /*218d0*/  ISETP.LT.OR P3, PT, R0, 0x6a, !P0 ;  /* 0x0000006a0000780c */ /* 0x000fe40004761670 */
[C---:B------:R-:W-:Y:S02]  /*218e0*/  @!P5 IADD3.X R11, R3.reuse, UR43, RZ, P6, !PT ;  /* 0x0000002b030bdc10 */ /* 0x040fe4000b7fe4ff */
[----:B0-----:R-:W-:Y:S01]  /*218f0*/  @!P4 IADD3 R12, P6, R2, UR44, RZ ;  /* 0x0000002c020ccc10 */ /* 0x001fe2000ffde0ff */
[----:B------:R-:W-:Y:S02]  /*21900*/  @!P4 IMAD R15, R226, R17, RZ ;  /* 0x00000011e20fc224 */ /* 0x000fe400078e02ff */
[----:B------:R0:W-:Y:S01]  /*21910*/  @!P5 STG.E.U8 desc[UR48][R10.64+0x68], R153 ;  /* 0x000068990a00d986 */ /* 0x0001e2000c101130 */
[----:B------:R-:W-:-:S02]  /*21920*/  @!P4 IADD3.X R13, R3, UR43, RZ, P6, !PT ;  /* 0x0000002b030dcc10 */ /* 0x000fc4000b7fe4ff */
[----:B-1----:R-:W-:Y:S02]  /*21930*/  @!P2 IADD3 R6, P5, R4, UR44, RZ ;  /* 0x0000002c0406ac10 */ /* 0x002fe4000ffbe0ff */
[C---:B------:R-:W-:Y:S01]  /*21940*/  ISETP.LT.OR P6, PT, R0.reuse, 0x71, !P1 ;  /* 0x000000710000780c */ /* 0x040fe20004fc1670 */
[-C--:B------:R-:W-:Y:S01]  /*21950*/  @!P2 IMAD R21, R225, R17.reuse, RZ ;  /* 0x00000011e115a224 */ /* 0x080fe200078e02ff */
[C---:B------:R-:W-:Y:S01]  /*21960*/  @!P2 IADD3.X R7, R5.reuse, UR43, RZ, P5, !PT ;  /* 0x0000002b0507ac10 */ /* 0x040fe2000affe4ff */
[----:B------:R1:W-:Y:S01]  /*21970*/  @!P4 STG.E.U8 desc[UR48][R12.64+0x69], R15 ;  /* 0x0000690f0c00c986 */ /* 0x0003e2000c101130 */
[----:B------:R-:W-:Y:S02]  /*21980*/  ISETP.LT.OR P4, PT, R0, 0x72, !P1 ;  /* 0x000000720000780c */ /* 0x000fe40004f81670 */
[----:B--2---:R-:W-:Y:S01]  /*21990*/  @!P3 IADD3 R8, P5, R4, UR44, RZ ;  /* 0x0000002c0408bc10 */ /* 0x004fe2000ffbe0ff */
[----:B------:R2:W-:Y:S01]  /*219a0*/  @!P2 STG.E.U8 desc[UR48][R6.64+0x68], R21 ;  /* 0x000068150600a986 */ /* 0x0005e2000c101130 */
[----:B------:R-:W-:Y:S01]  /*219b0*/  ISETP.LT.OR P2, PT, R0, 0x71, !P0 ;  /* 0x000000710000780c */ /* 0x000fe20004741670 */
[----:B------:R-:W-:Y:S01]  /*219c0*/  @!P3 IMAD R23, R224, R17, RZ ;  /* 0x00000011e017b224 */ /* 0x000fe200078e02ff */
[----:B------:R-:W-:-:S03]  /*219d0*/  @!P3 IADD3.X R9, R5, UR43, RZ, P5, !PT ;  /* 0x0000002b0509bc10 */ /* 0x000fc6000affe4ff */
[----:B0-----:R-:W-:Y:S01]  /*219e0*/  @!P6 IADD3 R10, P5, R2, UR44, RZ ;  /* 0x0000002c020aec10 */ /* 0x001fe2000ffbe0ff */
[-C--:B------:R-:W-:Y:S01]  /*219f0*/  @!P6 IMAD R153, R223, R17.reuse, RZ ;  /* 0x00000011df99e224 */ /* 0x080fe200078e02ff */
[----:B------:R0:W-:Y:S01]  /*21a00*/  @!P3 STG.E.U8 desc[UR48][R8.64+0x69], R23 ;  /* 0x000069170800b986 */ /* 0x0001e2000c101130 */
[----:B------:R-:W-:Y:S02]  /*21a10*/  ISETP.LT.OR P3, PT, R0, 0x72, !P0 ;  /* 0x000000720000780c */ /* 0x000fe40004761670 */
[C---:B------:R-:W-:Y:S02]  /*21a20*/  @!P6 IADD3.X R11, R3.reuse, UR43, RZ, P5, !PT ;  /* 0x0000002b030bec10 */ /* 0x040fe4000affe4ff */
[----:B-1----:R-:W-:Y:S01]  /*21a30*/  @!P4 IADD3 R12, P5, R2, UR44, RZ ;  /* 0x0000002c020ccc10 */ /* 0x002fe2000ffbe0ff */
[----:B------:R-:W-:Y:S02]  /*21a40*/  @!P4 IMAD R15, R222, R17, RZ ;  /* 0x00000011de0fc224 */ /* 0x000fe400078e02ff */
[----:B------:R1:W-:Y:S01]  /*21a50*/  @!P6 STG.E.U8 desc[UR48][R10.64+0x70], R153 ;  /* 0x000070990a00e986 */ /* 0x0003e2000c101130 */
[----:B------:R-:W-:-:S02]  /*21a60*/  @!P4 IADD3.X R13, R3, UR43, RZ, P5, !PT ;  /* 0x0000002b030dcc10 */ /* 0x000fc4000affe4ff */
[----:B--2---:R-:W-:Y:S02]  /*21a70*/  @!P2 IADD3 R6, P6, R4, UR44, RZ ;  /* 0x0000002c0406ac10 */ /* 0x004fe4000ffde0ff */
[C---:B------:R-:W-:Y:S01]  /*21a80*/  ISETP.LT.OR P5, PT, R0.reuse, 0x79, !P1 ;  /* 0x000000790000780c */ /* 0x040fe20004fa1670 */
[-C--:B------:R-:W-:Y:S01]  /*21a90*/  @!P2 IMAD R21, R221, R17.reuse, RZ ;  /* 0x00000011dd15a224 */ /* 0x080fe200078e02ff */
[C---:B------:R-:W-:Y:S01]  /*21aa0*/  @!P2 IADD3.X R7, R5.reuse, UR43, RZ, P6, !PT ;  /* 0x0000002b0507ac10 */ /* 0x040fe2000b7fe4ff */
[----:B------:R2:W-:Y:S01]  /*21ab0*/  @!P4 STG.E.U8 desc[UR48][R12.64+0x71], R15 ;  /* 0x0000710f0c00c986 */ /* 0x0005e2000c101130 */
[----:B------:R-:W-:Y:S02]  /*21ac0*/  ISETP.LT.OR P4, PT, R0, 0x7a, !P1 ;  /* 0x0000007a0000780c */ /* 0x000fe40004f81670 */
[----:B0-----:R-:W-:Y:S01]  /*21ad0*/  @!P3 IADD3 R8, P6, R4, UR44, RZ ;  /* 0x0000002c0408bc10 */ /* 0x001fe2000ffde0ff */
[----:B------:R0:W-:Y:S01]  /*21ae0*/  @!P2 STG.E.U8 desc[UR48][R6.64+0x70], R21 ;  /* 0x000070150600a986 */ /* 0x0001e2000c101130 */
[----:B------:R-:W-:Y:S01]  /*21af0*/  ISETP.LT.OR P2, PT, R0, 0x79, !P0 ;  /* 0x000000790000780c */ /* 0x000fe20004741670 */
[----:B------:R-:W-:Y:S01]  /*21b00*/  @!P3 IMAD R23, R220, R17, RZ ;  /* 0x00000011dc17b224 */ /* 0x000fe200078e02ff */
[----:B------:R-:W-:-:S03]  /*21b10*/  @!P3 IADD3.X R9, R5, UR43, RZ, P6, !PT ;  /* 0x0000002b0509bc10 */ /* 0x000fc6000b7fe4ff */
[----:B-1----:R-:W-:Y:S01]  /*21b20*/  @!P5 IADD3 R10, P6, R2, UR44, RZ ;  /* 0x0000002c020adc10 */ /* 0x002fe2000ffde0ff */
[-C--:B------:R-:W-:Y:S01]  /*21b30*/  @!P5 IMAD R153, R219, R17.reuse, RZ ;  /* 0x00000011db99d224 */ /* 0x080fe200078e02ff */
[----:B------:R1:W-:Y:S01]  /*21b40*/  @!P3 STG.E.U8 desc[UR48][R8.64+0x71], R23 ;  /* 0x000071170800b986 */ /* 0x0003e2000c101130 */
[----:B------:R-:W-:Y:S02]  /*21b50*/  ISETP.LT.OR P3, PT, R0, 0x7a, !P0 ;  /* 0x0000007a0000780c */ /* 0x000fe40004761670 */
[C---:B------:R-:W-:Y:S02]  /*21b60*/  @!P5 IADD3.X R11, R3.reuse, UR43, RZ, P6, !PT ;  /* 0x0000002b030bdc10 */ /* 0x040fe4000b7fe4ff */
[----:B--2---:R-:W-:Y:S01]  /*21b70*/  @!P4 IADD3 R12, P6, R2, UR44, RZ ;  /* 0x0000002c020ccc10 */ /* 0x004fe2000ffde0ff */
[----:B------:R-:W-:Y:S02]  /*21b80*/  @!P4 IMAD R15, R218, R17, RZ ;  /* 0x00000011da0fc224 */ /* 0x000fe400078e02ff */
[----:B------:R2:W-:Y:S01]  /*21b90*/  @!P5 STG.E.U8 desc[UR48][R10.64+0x78], R153 ;  /* 0x000078990a00d986 */ /* 0x0005e2000c101130 */
[----:B------:R-:W-:-:S02]  /*21ba0*/  @!P4 IADD3.X R13, R3, UR43, RZ, P6, !PT ;  /* 0x0000002b030dcc10 */ /* 0x000fc4000b7fe4ff */
[----:B0-----:R-:W-:Y:S02]  /*21bb0*/  @!P2 IADD3 R6, P5, R4, UR44, RZ ;  /* 0x0000002c0406ac10 */ /* 0x001fe4000ffbe0ff */
[C---:B------:R-:W-:Y:S01]  /*21bc0*/  ISETP.LT.OR P6, PT, R0.reuse, 0x81, !P1 ;  /* 0x000000810000780c */ /* 0x040fe20004fc1670 */
[-C--:B------:R-:W-:Y:S01]  /*21bd0*/  @!P2 IMAD R21, R217, R17.reuse, RZ ;  /* 0x00000011d915a224 */ /* 0x080fe200078e02ff */
[C---:B------:R-:W-:Y:S01]  /*21be0*/  @!P2 IADD3.X R7, R5.reuse, UR43, RZ, P5, !PT ;  /* 0x0000002b0507ac10 */ /* 0x040fe2000affe4ff */
[----:B------:R0:W-:Y:S01]  /*21bf0*/  @!P4 STG.E.U8 desc[UR48][R12.64+0x79], R15 ;  /* 0x0000790f0c00c986 */ /* 0x0001e2000c101130 */
[----:B------:R-:W-:Y:S02]  /*21c00*/  ISETP.LT.OR P4, PT, R0, 0x82, !P1 ;  /* 0x000000820000780c */ /* 0x000fe40004f81670 */
[----:B-1----:R-:W-:Y:S01]  /*21c10*/  @!P3 IADD3 R8, P5, R4, UR44, RZ ;  /* 0x0000002c0408bc10 */ /* 0x002fe2000ffbe0ff */
[----:B------:R1:W-:Y:S01]  /*21c20*/  @!P2 STG.E.U8 desc[UR48][R6.64+0x78], R21 ;  /* 0x000078150600a986 */ /* 0x0003e2000c101130 */
[----:B------:R-:W-:Y:S01]  /*21c30*/  ISETP.LT.OR P2, PT, R0, 0x81, !P0 ;  /* 0x000000810000780c */ /* 0x000fe20004741670 */
[----:B------:R-:W-:Y:S01]  /*21c40*/  @!P3 IMAD R23, R216, R17, RZ ;  /* 0x00000011d817b224 */ /* 0x000fe200078e02ff */
[----:B------:R-:W-:-:S03]  /*21c50*/  @!P3 IADD3.X R9, R5, UR43, RZ, P5, !PT ;  /* 0x0000002b0509bc10 */ /* 0x000fc6000affe4ff */
[----:B--2---:R-:W-:Y:S01]  /*21c60*/  @!P6 IADD3 R10, P5, R2, UR44, RZ ;  /* 0x0000002c020aec10 */ /* 0x004fe2000ffbe0ff */
        /* <DEDUP_REMOVED lines=269> */
[C---:B------:R-:W-:Y:S02]  /*22d40*/  ISETP.LT.OR P6, PT, R0.reuse, 0xf1, !P1 ;  /* 0x000000f10000780c */ /* 0x040fe40004fc1670 */
[----:B------:R-:W-:Y:S01]  /*22d50*/  @!P2 IADD3.X R7, R5, UR43, RZ, P5, !PT ;  /* 0x0000002b0507ac10 */ /* 0x000fe2000affe4ff */
[----:B------:R2:W-:Y:S01]  /*22d60*/  @!P4 STG.E.U8 desc[UR48][R12.64+0xe9], R15 ;  /* 0x0000e90f0c00c986 */ /* 0x0005e2000c101130 */
[----:B------:R-:W-:Y:S01]  /*22d70*/  ISETP.LT.OR P5, PT, R0, 0xf2, !P1 ;  /* 0x000000f20000780c */ /* 0x000fe20004fa1670 */
[-C--:B------:R-:W-:Y:S01]  /*22d80*/  @!P2 IMAD R21, R161, R17.reuse, RZ ;  /* 0x00000011a115a224 */ /* 0x080fe200078e02ff */
[----:B0-----:R-:W-:Y:S01]  /*22d90*/  @!P3 IADD3 R8, P4, R4, UR44, RZ ;  /* 0x0000002c0408bc10 */ /* 0x001fe2000ff9e0ff */
[----:B------:R-:W-:-:S03]  /*22da0*/  @!P3 IMAD R23, R160, R17, RZ ;  /* 0x00000011a017b224 */ /* 0x000fc600078e02ff */
[----:B------:R-:W-:Y:S01]  /*22db0*/  @!P3 IADD3.X R9, R5, UR43, RZ, P4, !PT ;  /* 0x0000002b0509bc10 */ /* 0x000fe2000a7fe4ff */
[----:B------:R0:W-:Y:S01]  /*22dc0*/  @!P2 STG.E.U8 desc[UR48][R6.64+0xe8], R21 ;  /* 0x0000e8150600a986 */ /* 0x0001e2000c101130 */
[----:B------:R-:W-:Y:S02]  /*22dd0*/  ISETP.LT.OR P4, PT, R0, 0xf1, !P0 ;  /* 0x000000f10000780c */ /* 0x000fe40004781670 */
[----:B-1----:R-:W-:Y:S01]  /*22de0*/  @!P6 IADD3 R10, P2, R2, UR44, RZ ;  /* 0x0000002c020aec10 */ /* 0x002fe2000ff5e0ff */
[----:B------:R1:W-:Y:S01]  /*22df0*/  @!P3 STG.E.U8 desc[UR48][R8.64+0xe9], R23 ;  /* 0x0000e9170800b986 */ /* 0x0003e2000c101130 */
[----:B------:R-:W-:Y:S02]  /*22e00*/  ISETP.LT.OR P3, PT, R0, 0xf2, !P0 ;  /* 0x000000f20000780c */ /* 0x000fe40004761670 */
[----:B------:R-:W-:Y:S01]  /*22e10*/  @!P6 IADD3.X R11, R3, UR43, RZ, P2, !PT ;  /* 0x0000002b030bec10 */ /* 0x000fe200097fe4ff */
[----:B--2---:R-:W-:Y:S01]  /*22e20*/  @!P6 IMAD R15, R159, R17, RZ ;  /* 0x000000119f0fe224 */ /* 0x004fe200078e02ff */
[----:B------:R-:W-:-:S04]  /*22e30*/  @!P5 IADD3 R12, P2, R2, UR44, RZ ;  /* 0x0000002c020cdc10 */ /* 0x000fc8000ff5e0ff */
[----:B------:R-:W-:Y:S01]  /*22e40*/  @!P5 IADD3.X R13, R3, UR43, RZ, P2, !PT ;  /* 0x0000002b030ddc10 */ /* 0x000fe200097fe4ff */
[----:B------:R2:W-:Y:S01]  /*22e50*/  @!P6 STG.E.U8 desc[UR48][R10.64+0xf0], R15 ;  /* 0x0000f00f0a00e986 */ /* 0x0005e2000c101130 */
[----:B------:R-:W-:Y:S02]  /*22e60*/  ISETP.LT.OR P2, PT, R0, 0xf9, !P1 ;  /* 0x000000f90000780c */ /* 0x000fe40004f41670 */
[----:B0-----:R-:W-:Y:S01]  /*22e70*/  @!P4 IADD3 R6, P6, R4, UR44, RZ ;  /* 0x0000002c0406cc10 */ /* 0x001fe2000ffde0ff */
[-C--:B-1----:R-:W-:Y:S01]  /*22e80*/  @!P5 IMAD R23, R158, R17.reuse, RZ ;  /* 0x000000119e17d224 */ /* 0x082fe200078e02ff */
[----:B------:R-:W-:Y:S01]  /*22e90*/  ISETP.LT.OR P1, PT, R0, 0xfa, !P1 ;  /* 0x000000fa0000780c */ /* 0x000fe20004f21670 */
[-C--:B------:R-:W-:Y:S01]  /*22ea0*/  @!P4 IMAD R153, R155, R17.reuse, RZ ;  /* 0x000000119b99c224 */ /* 0x080fe200078e02ff */
[----:B------:R-:W-:Y:S02]  /*22eb0*/  @!P4 IADD3.X R7, R5, UR43, RZ, P6, !PT ;  /* 0x0000002b0507cc10 */ /* 0x000fe4000b7fe4ff */
[----:B------:R-:W-:Y:S01]  /*22ec0*/  @!P3 IADD3 R8, P6, R4, UR44, RZ ;  /* 0x0000002c0408bc10 */ /* 0x000fe2000ffde0ff */
[----:B------:R0:W-:Y:S01]  /*22ed0*/  @!P5 STG.E.U8 desc[UR48][R12.64+0xf1], R23 ;  /* 0x0000f1170c00d986 */ /* 0x0001e2000c101130 */
[----:B------:R-:W-:-:S02]  /*22ee0*/  @!P3 IMAD R155, R20, R17, RZ ;  /* 0x00000011149bb224 */ /* 0x000fc400078e02ff */
[----:B------:R-:W-:Y:S01]  /*22ef0*/  @!P3 IADD3.X R9, R5, UR43, RZ, P6, !PT ;  /* 0x0000002b0509bc10 */ /* 0x000fe2000b7fe4ff */
[----:B------:R1:W-:Y:S01]  /*22f00*/  @!P4 STG.E.U8 desc[UR48][R6.64+0xf0], R153 ;  /* 0x0000f0990600c986 */ /* 0x0003e2000c101130 */
[----:B------:R-:W-:Y:S02]  /*22f10*/  ISETP.LT.OR P4, PT, R0, 0xf9, !P0 ;  /* 0x000000f90000780c */ /* 0x000fe40004781670 */
[----:B--2---:R-:W-:Y:S01]  /*22f20*/  @!P2 IADD3 R10, P6, R2, UR44, RZ ;  /* 0x0000002c020aac10 */ /* 0x004fe2000ffde0ff */
[----:B------:R-:W-:Y:S01]  /*22f30*/  @!P2 IMAD R15, R157, R17, RZ ;  /* 0x000000119d0fa224 */ /* 0x000fe200078e02ff */
[----:B------:R-:W-:Y:S01]  /*22f40*/  ISETP.LT.OR P0, PT, R0, 0xfa, !P0 ;  /* 0x000000fa0000780c */ /* 0x000fe20004701670 */
[----:B------:R2:W-:Y:S01]  /*22f50*/  @!P3 STG.E.U8 desc[UR48][R8.64+0xf1], R155 ;  /* 0x0000f19b0800b986 */ /* 0x0005e2000c101130 */
[----:B------:R-:W-:Y:S02]  /*22f60*/  @!P2 IADD3.X R11, R3, UR43, RZ, P6, !PT ;  /* 0x0000002b030bac10 */ /* 0x000fe4000b7fe4ff */
[----:B------:R-:W-:-:S02]  /*22f70*/  ISETP.GE.AND P3, PT, R14, 0x101, PT ;  /* 0x000001010e00780c */ /* 0x000fc40003f66270 */
[----:B------:R-:W-:Y:S01]  /*22f80*/  @!P1 IADD3 R20, P5, R2, UR44, RZ ;  /* 0x0000002c02149c10 */ /* 0x000fe2000ffbe0ff */
[----:B------:R3:W-:Y:S01]  /*22f90*/  @!P2 STG.E.U8 desc[UR48][R10.64+0xf8], R15 ;  /* 0x0000f80f0a00a986 */ /* 0x0007e2000c101130 */
[----:B------:R-:W-:Y:S01]  /*22fa0*/  ISETP.LT.OR P2, PT, R0, 0x1, !P3 ;  /* 0x000000010000780c */ /* 0x000fe20005f41670 */
[-C--:B0-----:R-:W-:Y:S01]  /*22fb0*/  @!P1 IMAD R13, R156, R17.reuse, RZ ;  /* 0x000000119c0d9224 */ /* 0x081fe200078e02ff */
[----:B------:R-:W-:Y:S02]  /*22fc0*/  @!P1 IADD3.X R21, R3, UR43, RZ, P5, !PT ;  /* 0x0000002b03159c10 */ /* 0x000fe4000affe4ff */
[----:B-1----:R-:W-:Y:S01]  /*22fd0*/  @!P4 IADD3 R6, P6, R4, UR44, RZ ;  /* 0x0000002c0406cc10 */ /* 0x002fe2000ffde0ff */
[----:B------:R-:W-:Y:S01]  /*22fe0*/  @!P4 IMAD R23, R154, R17, RZ ;  /* 0x000000119a17c224 */ /* 0x000fe200078e02ff */
[----:B------:R-:W-:Y:S01]  /*22ff0*/  USHF.L.U32 UR8, UR4, 0x8, URZ ;  /* 0x0000000804087899 */ /* 0x000fe2000800063f */
[----:B------:R0:W-:Y:S01]  /*23000*/  @!P1 STG.E.U8 desc[UR48][R20.64+0xf9], R13 ;  /* 0x0000f90d14009986 */ /* 0x0001e2000c101130 */
[----:B------:R-:W-:-:S02]  /*23010*/  @!P4 IADD3.X R7, R5, UR43, RZ, P6, !PT ;  /* 0x0000002b0507cc10 */ /* 0x000fc4000b7fe4ff */
[----:B------:R-:W-:Y:S02]  /*23020*/  ISETP.LT.OR P1, PT, R0, 0x2, !P3 ;  /* 0x000000020000780c */ /* 0x000fe40005f21670 */
[----:B--2---:R-:W-:Y:S02]  /*23030*/  @!P0 IADD3 R8, P6, R4, UR44, RZ ;  /* 0x0000002c04088c10 */ /* 0x004fe4000ffde0ff */
[----:B------:R-:W-:Y:S01]  /*23040*/  ISETP.GE.AND P5, PT, R14, 0x109, PT ;  /* 0x000001090e00780c */ /* 0x000fe20003fa6270 */
[-C--:B------:R-:W-:Y:S01]  /*23050*/  @!P0 IMAD R153, R22, R17.reuse, RZ ;  /* 0x0000001116998224 */ /* 0x080fe200078e02ff */
[----:B------:R-:W-:Y:S01]  /*23060*/  @!P0 IADD3.X R9, R5, UR43, RZ, P6, !PT ;  /* 0x0000002b05098c10 */ /* 0x000fe2000b7fe4ff */
[----:B------:R1:W-:Y:S01]  /*23070*/  @!P4 STG.E.U8 desc[UR48][R6.64+0xf8], R23 ;  /* 0x0000f8170600c986 */ /* 0x0003e2000c101130 */
[----:B------:R-:W-:Y:S01]  /*23080*/  USHF.L.U64.HI UR5, UR4, 0x8, UR5 ;  /* 0x0000000804057899 */ /* 0x000fe20008010205 */
[----:B------:R-:W-:Y:S02]  /*23090*/  ISETP.LT.OR P4, PT, R0, 0x1, !P5 ;  /* 0x000000010000780c */ /* 0x000fe40006f81670 */
[----:B---3--:R-:W-:Y:S01]  /*230a0*/  @!P2 IADD3 R10, P6, R2, UR8, RZ ;  /* 0x00000008020aac10 */ /* 0x008fe2000ffde0ff */
[----:B------:R2:W-:Y:S01]  /*230b0*/  @!P0 STG.E.U8 desc[UR48][R8.64+0xf9], R153 ;  /* 0x0000f99908008986 */ /* 0x0005e2000c101130 */
[----:B------:R-:W-:Y:S01]  /*230c0*/  ISETP.LT.OR P0, PT, R0, 0x2, !P5 ;  /* 0x000000020000780c */ /* 0x000fe20006f01670 */
[----:B------:R-:W-:Y:S01]  /*230d0*/  @!P2 IMAD R15, R24, R17, RZ ;  /* 0x00000011180fa224 */ /* 0x000fe200078e02ff */
[----:B------:R-:W-:-:S02]  /*230e0*/  @!P2 IADD3.X R11, R3, UR5, RZ, P6, !PT ;  /* 0x00000005030bac10 */ /* 0x000fc4000b7fe4ff */
[----:B------:R-:W-:Y:S01]  /*230f0*/  @!P1 IADD3 R12, P6, R2, UR8, RZ ;  /* 0x00000008020c9c10 */ /* 0x000fe2000ffde0ff */
[-C--:B------:R-:W-:Y:S02]  /*23100*/  @!P1 IMAD R25, R25, R17.reuse, RZ ;  /* 0x0000001119199224 */ /* 0x080fe400078e02ff */
[----:B------:R3:W-:Y:S01]  /*23110*/  @!P2 STG.E.U8 desc[UR48][R10.64], R15 ;  /* 0x0000000f0a00a986 */ /* 0x0007e2000c101130 */
[----:B------:R-:W-:Y:S02]  /*23120*/  ISETP.LT.OR P2, PT, R0, 0x9, !P3 ;  /* 0x000000090000780c */ /* 0x000fe40005f41670 */
[----:B0-----:R-:W-:Y:S02]  /*23130*/  @!P1 IADD3.X R13, R3, UR5, RZ, P6, !PT ;  /* 0x00000005030d9c10 */ /* 0x001fe4000b7fe4ff */
[----:B-1----:R-:W-:Y:S01]  /*23140*/  @!P4 IADD3 R6, P6, R4, UR8, RZ ;  /* 0x000000080406cc10 */ /* 0x002fe2000ffde0ff */
[----:B------:R-:W-:Y:S02]  /*23150*/  @!P4 IMAD R21, R26, R17, RZ ;  /* 0x000000111a15c224 */ /* 0x000fe400078e02ff */
[----:B------:R0:W-:Y:S01]  /*23160*/  @!P1 STG.E.U8 desc[UR48][R12.64+0x1], R25 ;  /* 0x000001190c009986 */ /* 0x0001e2000c101130 */
[----:B------:R-:W-:-:S02]  /*23170*/  @!P4 IADD3.X R7, R5, UR5, RZ, P6, !PT ;  /* 0x000000050507cc10 */ /* 0x000fc4000b7fe4ff */
[----:B------:R-:W-:Y:S02]  /*23180*/  ISETP.LT.OR P1, PT, R0, 0xa, !P3 ;  /* 0x0000000a0000780c */ /* 0x000fe40005f21670 */
[----:B--2---:R-:W-:Y:S01]  /*23190*/  @!P0 IADD3 R8, P6, R4, UR8, RZ ;  /* 0x0000000804088c10 */ /* 0x004fe2000ffde0ff */
[-C--:B------:R-:W-:Y:S01]  /*231a0*/  @!P0 IMAD R27, R27, R17.reuse, RZ ;  /* 0x000000111b1b8224 */ /* 0x080fe200078e02ff */
[----:B------:R1:W-:Y:S01]  /*231b0*/  @!P4 STG.E.U8 desc[UR48][R6.64], R21 ;  /* 0x000000150600c986 */ /* 0x0003e2000c101130 */
[----:B------:R-:W-:Y:S02]  /*231c0*/  ISETP.LT.OR P4, PT, R0, 0x9, !P5 ;  /* 0x000000090000780c */ /* 0x000fe40006f81670 */
[----:B------:R-:W-:Y:S02]  /*231d0*/  @!P0 IADD3.X R9, R5, UR5, RZ, P6, !PT ;  /* 0x0000000505098c10 */ /* 0x000fe4000b7fe4ff */
[----:B---3--:R-:W-:Y:S01]  /*231e0*/  @!P2 IADD3 R10, P6, R2, UR8, RZ ;  /* 0x00000008020aac10 */ /* 0x008fe2000ffde0ff */
[----:B------:R-:W-:-:S02]  /*231f0*/  @!P2 IMAD R15, R28, R17, RZ ;  /* 0x000000111c0fa224 */ /* 0x000fc400078e02ff */
[----:B------:R2:W-:Y:S01]  /*23200*/  @!P0 STG.E.U8 desc[UR48][R8.64+0x1], R27 ;  /* 0x0000011b08008986 */ /* 0x0005e2000c101130 */
[----:B------:R-:W-:Y:S02]  /*23210*/  ISETP.LT.OR P0, PT, R0, 0xa, !P5 ;  /* 0x0000000a0000780c */ /* 0x000fe40006f01670 */
[----:B------:R-:W-:Y:S02]  /*23220*/  @!P2 IADD3.X R11, R3, UR5, RZ, P6, !PT ;  /* 0x00000005030bac10 */ /* 0x000fe4000b7fe4ff */
[----:B0-----:R-:W-:Y:S01]  /*23230*/  @!P1 IADD3 R12, P6, R2, UR8, RZ ;  /* 0x00000008020c9c10 */ /* 0x001fe2000ffde0ff */
[----:B------:R-:W-:Y:S02]  /*23240*/  @!P1 IMAD R29, R29, R17, RZ ;  /* 0x000000111d1d9224 */ /* 0x000fe400078e02ff */
[----:B------:R0:W-:Y:S01]  /*23250*/  @!P2 STG.E.U8 desc[UR48][R10.64+0x8], R15 ;  /* 0x0000080f0a00a986 */ /* 0x0001e2000c101130 */
[----:B------:R-:W-:Y:S02]  /*23260*/  ISETP.LT.OR P2, PT, R0, 0x11, !P3 ;  /* 0x000000110000780c */ /* 0x000fe40005f41670 */
[----:B------:R-:W-:-:S02]  /*23270*/  @!P1 IADD3.X R13, R3, UR5, RZ, P6, !PT ;  /* 0x00000005030d9c10 */ /* 0x000fc4000b7fe4ff */
[----:B-1----:R-:W-:Y:S01]  /*23280*/  @!P4 IADD3 R6, P6, R4, UR8, RZ ;  /* 0x000000080406cc10 */ /* 0x002fe2000ffde0ff */
[-C--:B------:R-:W-:Y:S02]  /*23290*/  @!P4 IMAD R21, R30, R17.reuse, RZ ;  /* 0x000000111e15c224 */ /* 0x080fe400078e02ff */
[----:B------:R1:W-:Y:S01]  /*232a0*/  @!P1 STG.E.U8 desc[UR48][R12.64+0x9], R29 ;  /* 0x0000091d0c009986 */ /* 0x0003e2000c101130 */
[----:B------:R-:W-:Y:S02]  /*232b0*/  @!P4 IADD3.X R7, R5, UR5, RZ, P6, !PT ;  /* 0x000000050507cc10 */ /* 0x000fe4000b7fe4ff */
[----:B------:R-:W-:Y:S02]  /*232c0*/  ISETP.LT.OR P1, PT, R0, 0x12, !P3 ;  /* 0x000000120000780c */ /* 0x000fe40005f21670 */
[----:B--2---:R-:W-:Y:S01]  /*232d0*/  @!P0 IADD3 R8, P6, R4, UR8, RZ ;  /* 0x0000000804088c10 */ /* 0x004fe2000ffde0ff */
[----:B------:R-:W-:Y:S01]  /*232e0*/  @!P0 IMAD R31, R31, R17, RZ ;  /* 0x000000111f1f8224 */ /* 0x000fe200078e02ff */
[----:B------:R2:W-:Y:S01]  /*232f0*/  @!P4 STG.E.U8 desc[UR48][R6.64+0x8], R21 ;  /* 0x000008150600c986 */ /* 0x0005e2000c101130 */
[----:B------:R-:W-:-:S02]  /*23300*/  ISETP.LT.OR P4, PT, R0, 0x11, !P5 ;  /* 0x000000110000780c */ /* 0x000fc40006f81670 */
[----:B------:R-:W-:Y:S02]  /*23310*/  @!P0 IADD3.X R9, R5, UR5, RZ, P6, !PT ;  /* 0x0000000505098c10 */ /* 0x000fe4000b7fe4ff */
[----:B0-----:R-:W-:Y:S01]  /*23320*/  @!P2 IADD3 R10, P6, R2, UR8, RZ ;  /* 0x00000008020aac10 */ /* 0x001fe2000ffde0ff */
[-C--:B------:R-:W-:Y:S02]  /*23330*/  @!P2 IMAD R15, R32, R17.reuse, RZ ;  /* 0x00000011200fa224 */ /* 0x080fe400078e02ff */
[----:B------:R0:W-:Y:S01]  /*23340*/  @!P0 STG.E.U8 desc[UR48][R8.64+0x9], R31 ;  /* 0x0000091f08008986 */ /* 0x0001e2000c101130 */
[----:B------:R-:W-:Y:S02]  /*23350*/  ISETP.LT.OR P0, PT, R0, 0x12, !P5 ;  /* 0x000000120000780c */ /* 0x000fe40006f01670 */
[----:B------:R-:W-:Y:S02]  /*23360*/  @!P2 IADD3.X R11, R3, UR5, RZ, P6, !PT ;  /* 0x00000005030bac10 */ /* 0x000fe4000b7fe4ff */
[----:B-1----:R-:W-:Y:S01]  /*23370*/  @!P1 IADD3 R12, P6, R2, UR8, RZ ;  /* 0x00000008020c9c10 */ /* 0x002fe2000ffde0ff */
[----:B------:R-:W-:-:S02]  /*23380*/  @!P1 IMAD R33, R33, R17, RZ ;  /* 0x0000001121219224 */ /* 0x000fc400078e02ff */
[----:B------:R1:W-:Y:S01]  /*23390*/  @!P2 STG.E.U8 desc[UR48][R10.64+0x10], R15 ;  /* 0x0000100f0a00a986 */ /* 0x0003e2000c101130 */
[----:B------:R-:W-:Y:S02]  /*233a0*/  ISETP.LT.OR P2, PT, R0, 0x19, !P3 ;  /* 0x000000190000780c */ /* 0x000fe40005f41670 */
[----:B------:R-:W-:Y:S02]  /*233b0*/  @!P1 IADD3.X R13, R3, UR5, RZ, P6, !PT ;  /* 0x00000005030d9c10 */ /* 0x000fe4000b7fe4ff */
[----:B--2---:R-:W-:Y:S01]  /*233c0*/  @!P4 IADD3 R6, P6, R4, UR8, RZ ;  /* 0x000000080406cc10 */ /* 0x004fe2000ffde0ff */
[----:B------:R-:W-:Y:S02]  /*233d0*/  @!P4 IMAD R21, R34, R17, RZ ;  /* 0x000000112215c224 */ /* 0x000fe400078e02ff */
[----:B------:R2:W-:Y:S01]  /*233e0*/  @!P1 STG.E.U8 desc[UR48][R12.64+0x11], R33 ;  /* 0x000011210c009986 */ /* 0x0005e2000c101130 */
[----:B------:R-:W-:Y:S02]  /*233f0*/  @!P4 IADD3.X R7, R5, UR5, RZ, P6, !PT ;  /* 0x000000050507cc10 */ /* 0x000fe4000b7fe4ff */
[----:B------:R-:W-:-:S02]  /*23400*/  ISETP.LT.OR P1, PT, R0, 0x1a, !P3 ;  /* 0x0000001a0000780c */ /* 0x000fc40005f21670 */
[----:B0-----:R-:W-:Y:S01]  /*23410*/  @!P0 IADD3 R8, P6, R4, UR8, RZ ;  /* 0x0000000804088c10 */ /* 0x001fe2000ffde0ff */
[-C--:B------:R-:W-:Y:S01]  /*23420*/  @!P0 IMAD R35, R35, R17.reuse, RZ ;  /* 0x0000001123238224 */ /* 0x080fe200078e02ff */
[----:B------:R0:W-:Y:S01]  /*23430*/  @!P4 STG.E.U8 desc[UR48][R6.64+0x10], R21 ;  /* 0x000010150600c986 */ /* 0x0001e2000c101130 */
[----:B------:R-:W-:Y:S02]  /*23440*/  ISETP.LT.OR P4, PT, R0, 0x19, !P5 ;  /* 0x000000190000780c */ /* 0x000fe40006f81670 */
[----:B------:R-:W-:Y:S02]  /*23450*/  @!P0 IADD3.X R9, R5, UR5, RZ, P6, !PT ;  /* 0x0000000505098c10 */ /* 0x000fe4000b7fe4ff */
[----:B-1----:R-:W-:Y:S01]  /*23460*/  @!P2 IADD3 R10, P6, R2, UR8, RZ ;  /* 0x00000008020aac10 */ /* 0x002fe2000ffde0ff */
[----:B------:R-:W-:Y:S02]  /*23470*/  @!P2 IMAD R15, R36, R17, RZ ;  /* 0x00000011240fa224 */ /* 0x000fe400078e02ff */
[----:B------:R1:W-:Y:S01]  /*23480*/  @!P0 STG.E.U8 desc[UR48][R8.64+0x11], R35 ;  /* 0x0000112308008986 */ /* 0x0003e2000c101130 */
[----:B------:R-:W-:-:S02]  /*23490*/  ISETP.LT.OR P0, PT, R0, 0x1a, !P5 ;  /* 0x0000001a0000780c */ /* 0x000fc40006f01670 */
[----:B------:R-:W-:Y:S02]  /*234a0*/  @!P2 IADD3.X R11, R3, UR5, RZ, P6, !PT ;  /* 0x00000005030bac10 */ /* 0x000fe4000b7fe4ff */
[----:B--2---:R-:W-:Y:S01]  /*234b0*/  @!P1 IADD3 R12, P6, R2, UR8, RZ ;  /* 0x00000008020c9c10 */ /* 0x004fe2000ffde0ff */
[-C--:B------:R-:W-:Y:S02]  /*234c0*/  @!P1 IMAD R37, R37, R17.reuse, RZ ;  /* 0x0000001125259224 */ /* 0x080fe400078e02ff */
[----:B------:R2:W-:Y:S01]  /*234d0*/  @!P2 STG.E.U8 desc[UR48][R10.64+0x18], R15 ;  /* 0x0000180f0a00a986 */ /* 0x0005e2000c101130 */
[----:B------:R-:W-:Y:S02]  /*234e0*/  ISETP.LT.OR P2, PT, R0, 0x21, !P3 ;  /* 0x000000210000780c */ /* 0x000fe40005f41670 */
[----:B------:R-:W-:Y:S02]  /*234f0*/  @!P1 IADD3.X R13, R3, UR5, RZ, P6, !PT ;  /* 0x00000005030d9c10 */ /* 0x000fe4000b7fe4ff */
[----:B0-----:R-:W-:Y:S01]  /*23500*/  @!P4 IADD3 R6, P6, R4, UR8, RZ ;  /* 0x000000080406cc10 */ /* 0x001fe2000ffde0ff */
[----:B------:R-:W-:-:S02]  /*23510*/  @!P4 IMAD R21, R38, R17, RZ ;  /* 0x000000112615c224 */ /* 0x000fc400078e02ff */
[----:B------:R0:W-:Y:S01]  /*23520*/  @!P1 STG.E.U8 desc[UR48][R12.64+0x19], R37 ;  /* 0x000019250c009986 */ /* 0x0001e2000c101130 */
[----:B------:R-:W-:Y:S02]  /*23530*/  @!P4 IADD3.X R7, R5, UR5, RZ, P6, !PT ;  /* 0x000000050507cc10 */ /* 0x000fe4000b7fe4ff */
[----:B------:R-:W-:Y:S02]  /*23540*/  ISETP.LT.OR P1, PT, R0, 0x22, !P3 ;  /* 0x000000220000780c */ /* 0x000fe40005f21670 */
[----:B-1----:R-:W-:Y:S01]  /*23550*/  @!P0 IADD3 R8, P6, R4, UR8, RZ ;  /* 0x0000000804088c10 */ /* 0x002fe2000ffde0ff */
[----:B------:R-:W-:Y:S01]  /*23560*/  @!P0 IMAD R39, R39, R17, RZ ;  /* 0x0000001127278224 */ /* 0x000fe200078e02ff */
[----:B------:R1:W-:Y:S01]  /*23570*/  @!P4 STG.E.U8 desc[UR48][R6.64+0x18], R21 ;  /* 0x000018150600c986 */ /* 0x0003e2000c101130 */
[----:B------:R-:W-:Y:S02]  /*23580*/  ISETP.LT.OR P4, PT, R0, 0x21, !P5 ;  /* 0x000000210000780c */ /* 0x000fe40006f81670 */
[----:B------:R-:W-:-:S02]  /*23590*/  @!P0 IADD3.X R9, R5, UR5, RZ, P6, !PT ;  /* 0x0000000505098c10 */ /* 0x000fc4000b7fe4ff */
[----:B--2---:R-:W-:Y:S01]  /*235a0*/  @!P2 IADD3 R10, P6, R2, UR8, RZ ;  /* 0x00000008020aac10 */ /* 0x004fe2000ffde0ff */
[-C--:B------:R-:W-:Y:S02]  /*235b0*/  @!P2 IMAD R15, R40, R17.reuse, RZ ;  /* 0x00000011280fa224 */ /* 0x080fe400078e02ff */
[----:B------:R2:W-:Y:S01]  /*235c0*/  @!P0 STG.E.U8 desc[UR48][R8.64+0x19], R39 ;  /* 0x0000192708008986 */ /* 0x0005e2000c101130 */
[----:B------:R-:W-:Y:S02]  /*235d0*/  ISETP.LT.OR P0, PT, R0, 0x22, !P5 ;  /* 0x000000220000780c */ /* 0x000fe40006f01670 */
[----:B------:R-:W-:Y:S02]  /*235e0*/  @!P2 IADD3.X R11, R3, UR5, RZ, P6, !PT ;  /* 0x00000005030bac10 */ /* 0x000fe4000b7fe4ff */
[----:B0-----:R-:W-:Y:S01]  /*235f0*/  @!P1 IADD3 R12, P6, R2, UR8, RZ ;  /* 0x00000008020c9c10 */ /* 0x001fe2000ffde0ff */
[----:B------:R-:W-:Y:S02]  /*23600*/  @!P1 IMAD R41, R41, R17, RZ ;  /* 0x0000001129299224 */ /* 0x000fe400078e02ff */
[----:B------:R0:W-:Y:S01]  /*23610*/  @!P2 STG.E.U8 desc[UR48][R10.64+0x20], R15 ;  /* 0x0000200f0a00a986 */ /* 0x0001e2000c101130 */
[----:B------:R-:W-:-:S02]  /*23620*/  ISETP.LT.OR P2, PT, R0, 0x29, !P3 ;  /* 0x000000290000780c */ /* 0x000fc40005f41670 */
[----:B------:R-:W-:Y:S02]  /*23630*/  @!P1 IADD3.X R13, R3, UR5, RZ, P6, !PT ;  /* 0x00000005030d9c10 */ /* 0x000fe4000b7fe4ff */
        /* <DEDUP_REMOVED lines=507> */
[----:B------:R0:W-:Y:S02]  /*255f0*/  @!P4 STG.E.U8 desc[UR48][R6.64+0xe8], R21 ;  /* 0x0000e8150600c986 */ /* 0x0001e4000c101130 */
[----:B------:R-:W-:Y:S02]  /*25600*/  @!P0 IADD3.X R9, R5, UR5, RZ, P6, !PT ;  /* 0x0000000505098c10 */ /* 0x000fe4000b7fe4ff */
[----:B-1----:R-:W-:Y:S01]  /*25610*/  @!P2 IADD3 R10, P4, R2, UR8, RZ ;  /* 0x00000008020aac10 */ /* 0x002fe2000ff9e0ff */
[----:B------:R-:W-:Y:S02]  /*25620*/  @!P2 IMAD R15, R144, R17, RZ ;  /* 0x00000011900fa224 */ /* 0x000fe400078e02ff */
[----:B------:R1:W-:Y:S01]  /*25630*/  @!P0 STG.E.U8 desc[UR48][R8.64+0xe9], R143 ;  /* 0x0000e98f08008986 */ /* 0x0003e2000c101130 */
[----:B------:R-:W-:-:S02]  /*25640*/  ISETP.LT.OR P0, PT, R0, 0xf1, !P5 ;  /* 0x000000f10000780c */ /* 0x000fc40006f01670 */
[----:B------:R-:W-:Y:S02]  /*25650*/  @!P2 IADD3.X R11, R3, UR5, RZ, P4, !PT ;  /* 0x00000005030bac10 */ /* 0x000fe4000a7fe4ff */
[----:B--2---:R-:W-:Y:S01]  /*25660*/  @!P1 IADD3 R12, P6, R2, UR8, RZ ;  /* 0x00000008020c9c10 */ /* 0x004fe2000ffde0ff */
[----:B------:R-:W-:Y:S02]  /*25670*/  @!P1 IMAD R145, R145, R17, RZ ;  /* 0x0000001191919224 */ /* 0x000fe400078e02ff */
[----:B------:R2:W-:Y:S01]  /*25680*/  @!P2 STG.E.U8 desc[UR48][R10.64+0xf0], R15 ;  /* 0x0000f00f0a00a986 */ /* 0x0005e2000c101130 */
[C---:B------:R-:W-:Y:S02]  /*25690*/  ISETP.LT.OR P2, PT, R0.reuse, 0xf2, !P5 ;  /* 0x000000f20000780c */ /* 0x040fe40006f41670 */
[----:B------:R-:W-:Y:S02]  /*256a0*/  @!P1 IADD3.X R13, R3, UR5, RZ, P6, !PT ;  /* 0x00000005030d9c10 */ /* 0x000fe4000b7fe4ff */
[----:B------:R-:W-:-:S03]  /*256b0*/  ISETP.LT.OR P4, PT, R0, 0xf9, !P3 ;  /* 0x000000f90000780c */ /* 0x000fc60005f81670 */
[----:B------:R3:W-:Y:S01]  /*256c0*/  @!P1 STG.E.U8 desc[UR48][R12.64+0xf1], R145 ;  /* 0x0000f1910c009986 */ /* 0x0007e2000c101130 */
[----:B0-----:R-:W-:Y:S02]  /*256d0*/  @!P0 IADD3 R6, P1, R4, UR8, RZ ;  /* 0x0000000804068c10 */ /* 0x001fe4000ff3e0ff */
[C---:B------:R-:W-:Y:S02]  /*256e0*/  ISETP.LT.OR P3, PT, R0.reuse, 0xfa, !P3 ;  /* 0x000000fa0000780c */ /* 0x040fe40005f61670 */
[----:B------:R-:W-:Y:S01]  /*256f0*/  ISETP.LT.OR P6, PT, R0, 0xf9, !P5 ;  /* 0x000000f90000780c */ /* 0x000fe20006fc1670 */
[-C--:B------:R-:W-:Y:S01]  /*25700*/  @!P0 IMAD R21, R146, R17.reuse, RZ ;  /* 0x0000001192158224 */ /* 0x080fe200078e02ff */
[----:B------:R-:W-:Y:S02]  /*25710*/  ISETP.LT.OR P5, PT, R0, 0xfa, !P5 ;  /* 0x000000fa0000780c */ /* 0x000fe40006fa1670 */
[----:B------:R-:W-:Y:S02]  /*25720*/  @!P0 IADD3.X R7, R5, UR5, RZ, P1, !PT ;  /* 0x0000000505078c10 */ /* 0x000fe40008ffe4ff */
[----:B-1----:R-:W-:Y:S01]  /*25730*/  @!P2 IADD3 R8, P1, R4, UR8, RZ ;  /* 0x000000080408ac10 */ /* 0x002fe2000ff3e0ff */
[----:B------:R-:W-:-:S02]  /*25740*/  @!P2 IMAD R147, R147, R17, RZ ;  /* 0x000000119393a224 */ /* 0x000fc400078e02ff */
[----:B------:R1:W-:Y:S01]  /*25750*/  @!P0 STG.E.U8 desc[UR48][R6.64+0xf0], R21 ;  /* 0x0000f01506008986 */ /* 0x0003e2000c101130 */
[C---:B--2---:R-:W-:Y:S02]  /*25760*/  @!P4 IADD3 R10, P0, R2.reuse, UR8, RZ ;  /* 0x00000008020acc10 */ /* 0x044fe4000ff1e0ff */
[----:B------:R-:W-:Y:S02]  /*25770*/  @!P2 IADD3.X R9, R5, UR5, RZ, P1, !PT ;  /* 0x000000050509ac10 */ /* 0x000fe40008ffe4ff */
[----:B---3--:R-:W-:Y:S02]  /*25780*/  @!P3 IADD3 R12, P1, R2, UR8, RZ ;  /* 0x00000008020cbc10 */ /* 0x008fe4000ff3e0ff */
[----:B------:R-:W-:Y:S01]  /*25790*/  @!P4 IADD3.X R11, R3, UR5, RZ, P0, !PT ;  /* 0x00000005030bcc10 */ /* 0x000fe200087fe4ff */
[----:B------:R1:W-:Y:S01]  /*257a0*/  @!P2 STG.E.U8 desc[UR48][R8.64+0xf1], R147 ;  /* 0x0000f1930800a986 */ /* 0x0003e2000c101130 */
[----:B------:R-:W-:Y:S01]  /*257b0*/  @!P6 IADD3 R2, P0, R4, UR8, RZ ;  /* 0x000000080402ec10 */ /* 0x000fe2000ff1e0ff */
[-C--:B------:R-:W-:Y:S01]  /*257c0*/  @!P4 IMAD R15, R148, R17.reuse, RZ ;  /* 0x00000011940fc224 */ /* 0x080fe200078e02ff */
[----:B------:R-:W-:Y:S01]  /*257d0*/  @!P5 IADD3 R4, P2, R4, UR8, RZ ;  /* 0x000000080404dc10 */ /* 0x000fe2000ff5e0ff */
[-C--:B------:R-:W-:Y:S01]  /*257e0*/  @!P3 IMAD R149, R149, R17.reuse, RZ ;  /* 0x000000119595b224 */ /* 0x080fe200078e02ff */
[----:B------:R-:W-:Y:S01]  /*257f0*/  @!P3 IADD3.X R13, R3, UR5, RZ, P1, !PT ;  /* 0x00000005030dbc10 */ /* 0x000fe20008ffe4ff */
[-C--:B------:R-:W-:Y:S01]  /*25800*/  @!P6 IMAD R23, R150, R17.reuse, RZ ;  /* 0x000000119617e224 */ /* 0x080fe200078e02ff */
[----:B------:R-:W-:Y:S01]  /*25810*/  @!P6 IADD3.X R3, R5, UR5, RZ, P0, !PT ;  /* 0x000000050503ec10 */ /* 0x000fe200087fe4ff */
[----:B------:R-:W-:Y:S01]  /*25820*/  @!P5 IMAD R151, R151, R17, RZ ;  /* 0x000000119797d224 */ /* 0x000fe200078e02ff */
[----:B------:R-:W-:Y:S01]  /*25830*/  @!P5 IADD3.X R5, R5, UR5, RZ, P2, !PT ;  /* 0x000000050505dc10 */ /* 0x000fe200097fe4ff */
[----:B------:R1:W-:Y:S04]  /*25840*/  @!P4 STG.E.U8 desc[UR48][R10.64+0xf8], R15 ;  /* 0x0000f80f0a00c986 */ /* 0x0003e8000c101130 */
[----:B------:R1:W-:Y:S04]  /*25850*/  @!P3 STG.E.U8 desc[UR48][R12.64+0xf9], R149 ;  /* 0x0000f9950c00b986 */ /* 0x0003e8000c101130 */
[----:B------:R1:W-:Y:S04]  /*25860*/  @!P6 STG.E.U8 desc[UR48][R2.64+0xf8], R23 ;  /* 0x0000f8170200e986 */ /* 0x0003e8000c101130 */
[----:B------:R1:W-:Y:S02]  /*25870*/  @!P5 STG.E.U8 desc[UR48][R4.64+0xf9], R151 ;  /* 0x0000f9970400d986 */ /* 0x0003e4000c101130 */
.L_x_48:
[----:B------:R-:W-:Y:S05]  /*25880*/  BSYNC B0 ;  /* 0x0000000000007941 */ /* 0x000fea0003800000 */
.L_x_32:
[----:B01----:R-:W2:Y:S04]  /*25890*/  LDL.LU R3, [R1+0x400] ;  /* 0x0004000001037983 */ /* 0x003ea80000300800 */
[----:B------:R-:W2:Y:S01]  /*258a0*/  LDL.LU R2, [R1+0x404] ;  /* 0x0004040001027983 */ /* 0x000ea20000300800 */
[----:B------:R-:W-:Y:S01]  /*258b0*/  ULDC UR4, c[0x0][0xc] ;  /* 0x0000030000047ab9 */ /* 0x000fe20000000800 */
[----:B------:R-:W-:Y:S01]  /*258c0*/  ULDC UR5, c[0x0][0x10] ;  /* 0x0000040000057ab9 */ /* 0x000fe20000000800 */
[----:B------:R-:W2:Y:S01]  /*258d0*/  LDC R5, c[0x0][0x14] ;  /* 0x00000500ff057b82 */ /* 0x000ea20000000800 */
[----:B------:R-:W-:Y:S01]  /*258e0*/  UIMAD.WIDE.U32 UR4, UR4, UR5, URZ ;  /* 0x00000005040472a5 */ /* 0x000fe2000f8e003f */
[----:B------:R-:W-:Y:S01]  /*258f0*/  PRMT R0, RZ, 0x7610, R0 ;  /* 0x00007610ff007816 */ /* 0x000fe20000000000 */
[----:B------:R-:W-:Y:S01]  /*25900*/  UMOV UR41, 0xffffffff ;  /* 0xffffffff00297882 */ /* 0x000fe20000000000 */
[----:B------:R-:W-:-:S03]  /*25910*/  UMOV UR42, 0xffffffff ;  /* 0xffffffff002a7882 */ /* 0x000fc60000000000 */
[----:B--2---:R-:W-:-:S04]  /*25920*/  IMAD.WIDE.U32 R2, R5, UR4, R2 ;  /* 0x0000000405027c25 */ /* 0x004fc8000f8e0002 */
[----:B------:R-:W-:Y:S01]  /*25930*/  IMAD R5, R5, UR5, RZ ;  /* 0x0000000505057c24 */ /* 0x000fe2000f8e02ff */
[----:B------:R-:W-:Y:S01]  /*25940*/  ULDC.64 UR4, c[0x0][0x650] ;  /* 0x0001940000047ab9 */ /* 0x000fe20000000a00 */
[----:B------:R-:W-:Y:S01]  /*25950*/  IMAD.MOV.U32 R6, RZ, RZ, R2 ;  /* 0x000000ffff067224 */ /* 0x000fe200078e0002 */
[----:B------:R-:W-:Y:S01]  /*25960*/  ISETP.GE.U32.AND P0, PT, R2, UR4, PT ;  /* 0x0000000402007c0c */ /* 0x000fe2000bf06070 */
[----:B------:R-:W-:-:S05]  /*25970*/  IMAD.IADD R4, R3, 0x1, R5 ;  /* 0x0000000103047824 */ /* 0x000fca00078e0205 */
[----:B------:R0:W-:Y:S01]  /*25980*/  STL [R1+0x400], R4 ;  /* 0x0004000401007387 */ /* 0x0001e20000100800 */
[----:B------:R-:W-:-:S03]  /*25990*/  ISETP.GE.U32.AND.EX P0, PT, R4, UR5, PT, P0 ;  /* 0x0000000504007c0c */ /* 0x000fc6000bf06100 */
[----:B------:R0:W-:Y:S10]  /*259a0*/  STL [R1+0x404], R6 ;  /* 0x0004040601007387 */ /* 0x0001f40000100800 */
[----:B0-----:R-:W-:Y:S05]  /*259b0*/  @P0 BRA `(.L_x_49) ;  /* 0x0000000400880947 */ /* 0x001fea0003800000 */
[----:B------:R-:W0:Y:S01]  /*259c0*/  S2UR UR6, SR_CTAID.X ;  /* 0x00000000000679c3 */ /* 0x000e220000002500 */
[----:B------:R-:W-:Y:S01]  /*259d0*/  ULDC.64 UR12, c[0x0][0x628] ;  /* 0x00018a00000c7ab9 */ /* 0x000fe20000000a00 */
[----:B------:R-:W-:Y:S01]  /*259e0*/  ULDC UR4, c[0x0][0x150] ;  /* 0x0000540000047ab9 */ /* 0x000fe20000000800 */
[----:B------:R-:W-:Y:S01]  /*259f0*/  ISETP.NE.U32.AND P0, PT, RZ, UR12, PT ;  /* 0x0000000cff007c0c */ /* 0x000fe2000bf05070 */
[----:B------:R-:W-:Y:S01]  /*25a00*/  ULDC UR15, c[0x0][0x630] ;  /* 0x00018c00000f7ab9 */ /* 0x000fe20000000800 */
[----:B------:R-:W-:Y:S01]  /*25a10*/  R2UR UR16, R6 ;  /* 0x00000000061072ca */ /* 0x000fe200000e0000 */
[----:B------:R-:W-:Y:S01]  /*25a20*/  ULDC UR19, c[0x0][0x154] ;  /* 0x0000550000137ab9 */ /* 0x000fe20000000800 */
[----:B------:R-:W-:Y:S01]  /*25a30*/  ISETP.NE.AND.EX P0, PT, RZ, UR13, PT, P0 ;  /* 0x0000000dff007c0c */ /* 0x000fe2000bf05300 */
[----:B------:R-:W1:Y:S01]  /*25a40*/  S2UR UR17, SR_CTAID.Y ;  /* 0x00000000001179c3 */ /* 0x000e620000002600 */
[----:B------:R-:W-:Y:S02]  /*25a50*/  R2UR UR18, R4 ;  /* 0x00000000041272ca */ /* 0x000fe400000e0000 */
[----:B------:R-:W-:-:S02]  /*25a60*/  R2UR UR10, R6 ;  /* 0x00000000060a72ca */ /* 0x000fc400000e0000 */
[----:B------:R-:W-:Y:S02]  /*25a70*/  R2UR UR11, R4 ;  /* 0x00000000040b72ca */ /* 0x000fe400000e0000 */
[----:B0-----:R-:W-:-:S05]  /*25a80*/  I2FP.F32.U32 R0, UR6 ;  /* 0x0000000600007c45 */ /* 0x001fca0008201000 */
[----:B------:R-:W-:-:S04]  /*25a90*/  FMUL R0, R0, UR4 ;  /* 0x0000000400007c20 */ /* 0x000fc80008400000 */
[----:B------:R0:W2:Y:S01]  /*25aa0*/  F2I.U32.TRUNC.NTZ R2, R0 ;  /* 0x0000000000027305 */ /* 0x0000a2000020f000 */
[----:B-1----:R-:W-:Y:S05]  /*25ab0*/  @!P0 BRA `(.L_x_50) ;  /* 0x0000000000308947 */ /* 0x002fea0003800000 */
        /* <DEDUP_REMOVED lines=12> */
.L_x_50:
[----:B------:R-:W-:Y:S01]  /*25b80*/  USHF.R.U64 UR42, UR10, UR15, UR11 ;  /* 0x0000000f0a2a7299 */ /* 0x000fe2000800120b */
[----:B0-----:R-:W-:Y:S01]  /*25b90*/  I2FP.F32.U32 R0, UR17 ;  /* 0x0000001100007c45 */ /* 0x001fe20008201000 */
[----:B------:R-:W-:Y:S02]  /*25ba0*/  USHF.R.U32.HI UR4, URZ, UR15, UR11 ;  /* 0x0000000f3f047299 */ /* 0x000fe4000801160b */
[----:B------:R-:W-:Y:S02]  /*25bb0*/  UIADD3 UR10, UP0, URZ, -UR42, URZ ;  /* 0x8000002a3f0a7290 */ /* 0x000fe4000ff1e03f */
[----:B------:R-:W-:Y:S01]  /*25bc0*/  FMUL R0, R0, UR19 ;  /* 0x0000001300007c20 */ /* 0x000fe20008400000 */
[----:B------:R-:W-:Y:S01]  /*25bd0*/  ULDC.64 UR12, c[0x0][0x620] ;  /* 0x00018800000c7ab9 */ /* 0x000fe20000000a00 */
[----:B------:R-:W-:Y:S01]  /*25be0*/  UIADD3.X UR4, URZ, ~UR4, URZ, UP0, !UPT ;  /* 0x800000043f047290 */ /* 0x000fe200087fe43f */
[----:B------:R-:W-:Y:S01]  /*25bf0*/  UMOV UR8, UR16 ;  /* 0x0000001000087c82 */ /* 0x000fe20008000000 */
[----:B------:R-:W-:-:S02]  /*25c00*/  UMOV UR9, UR18 ;  /* 0x0000001200097c82 */ /* 0x000fc40008000000 */
[----:B------:R-:W-:Y:S01]  /*25c10*/  UIMAD UR4, UR4, UR12, URZ ;  /* 0x0000000c040472a4 */ /* 0x000fe2000f8e023f */
[----:B------:R-:W0:Y:S01]  /*25c20*/  F2I.U32.TRUNC.NTZ R0, R0 ;  /* 0x0000000000007305 */ /* 0x000e22000020f000 */
[----:B------:R-:W-:Y:S01]  /*25c30*/  UIMAD.WIDE.U32 UR8, UR10, UR12, UR8 ;  /* 0x0000000c0a0872a5 */ /* 0x000fe2000f8e0008 */
[----:B--2---:R-:W-:Y:S01]  /*25c40*/  R2UR UR12, R2 ;  /* 0x00000000020c72ca */ /* 0x004fe200000e0000 */
[----:B------:R-:W-:Y:S01]  /*25c50*/  UIMAD UR10, UR10, UR13, UR4 ;  /* 0x0000000d0a0a72a4 */ /* 0x000fe2000f8e0204 */
[----:B------:R-:W-:Y:S01]  /*25c60*/  ULDC UR11, c[0x0][0x618] ;  /* 0x00018600000b7ab9 */ /* 0x000fe20000000800 */
[----:B------:R-:W-:Y:S02]  /*25c70*/  ULDC UR20, c[0x0][0x658] ;  /* 0x0001960000147ab9 */ /* 0x000fe40000000800 */
[----:B------:R-:W-:Y:S01]  /*25c80*/  UIADD3 UR10, UR9, UR10, URZ ;  /* 0x0000000a090a7290 */ /* 0x000fe2000fffe03f */
[----:B------:R-:W-:Y:S01]  /*25c90*/  UMOV UR16, 0xffffffff ;  /* 0xffffffff00107882 */ /* 0x000fe20000000000 */
[----:B------:R-:W-:Y:S01]  /*25ca0*/  ULDC.64 UR4, c[0x0][0x640] ;  /* 0x0001900000047ab9 */ /* 0x000fe20000000a00 */
[----:B------:R-:W-:Y:S01]  /*25cb0*/  USHF.L.U32 UR16, UR16, UR20, URZ ;  /* 0x0000001410107299 */ /* 0x000fe2000800063f */
[----:B------:R-:W-:Y:S01]  /*25cc0*/  ISETP.NE.U32.AND P0, PT, RZ, UR4, PT ;  /* 0x00000004ff007c0c */ /* 0x000fe2000bf05070 */
[----:B------:R-:W-:-:S02]  /*25cd0*/  USHF.R.U64 UR8, UR8, UR11, UR10 ;  /* 0x0000000b08087299 */ /* 0x000fc4000800120a */
[----:B------:R-:W-:Y:S01]  /*25ce0*/  USHF.R.U32.HI UR10, URZ, UR11, UR10 ;  /* 0x0000000b3f0a7299 */ /* 0x000fe2000801160a */
[----:B0-----:R-:W-:Y:S01]  /*25cf0*/  R2UR UR14, R0 ;  /* 0x00000000000e72ca */ /* 0x001fe200000e0000 */
[----:B------:R-:W-:Y:S01]  /*25d00*/  ULDC UR15, c[0x0][0x608] ;  /* 0x00018200000f7ab9 */ /* 0x000fe20000000800 */
[----:B------:R-:W-:Y:S01]  /*25d10*/  ULOP3.LUT UR40, URZ, UR16, URZ, 0x33, !UPT ;  /* 0x000000103f287292 */ /* 0x000fe2000f8e333f */
[----:B------:R-:W-:Y:S01]  /*25d20*/  ISETP.NE.AND.EX P0, PT, RZ, UR5, PT, P0 ;  /* 0x00000005ff007c0c */ /* 0x000fe2000bf05300 */
[----:B------:R-:W-:Y:S02]  /*25d30*/  USHF.R.U64 UR16, UR8, UR15, UR10 ;  /* 0x0000000f08107299 */ /* 0x000fe4000800120a */
[----:B------:R-:W-:Y:S01]  /*25d40*/  USHF.R.U32.HI UR10, URZ, UR15, UR10 ;  /* 0x0000000f3f0a7299 */ /* 0x000fe2000801160a */
[----:B------:R-:W-:Y:S01]  /*25d50*/  UMOV UR18, 0x1 ;  /* 0x0000000100127882 */ /* 0x000fe20000000000 */
[----:B------:R-:W-:Y:S02]  /*25d60*/  UIADD3 UR12, -UR12, URZ, URZ ;  /* 0x0000003f0c0c7290 */ /* 0x000fe4000fffe13f */
[----:B------:R-:W-:-:S02]  /*25d70*/  USHF.L.U32 UR23, UR18, UR20, URZ ;  /* 0x0000001412177299 */ /* 0x000fc4000800063f */
[----:B------:R-:W-:Y:S01]  /*25d80*/  USHF.R.U64 UR18, UR16, UR20, UR10 ;  /* 0x0000001410127299 */ /* 0x000fe2000800120a */
[----:B------:R-:W-:Y:S01]  /*25d90*/  ULDC UR13, c[0x0][0x144] ;  /* 0x00005100000d7ab9 */ /* 0x000fe20000000800 */
[----:B------:R-:W-:Y:S01]  /*25da0*/  ULDC UR7, c[0x0][0x600] ;  /* 0x0001800000077ab9 */ /* 0x000fe20000000800 */
[----:B------:R-:W-:Y:S02]  /*25db0*/  USHF.R.U32.HI UR10, URZ, UR20, UR10 ;  /* 0x000000143f0a7299 */ /* 0x000fe4000801160a */
[----:B------:R-:W-:Y:S02]  /*25dc0*/  UIMAD UR20, UR13, UR12, UR6 ;  /* 0x0000000c0d1472a4 */ /* 0x000fe4000f8e0206 */
[----:B------:R-:W-:Y:S02]  /*25dd0*/  UIADD3 UR9, UR7, -0x1, URZ ;  /* 0xffffffff07097890 */ /* 0x000fe4000fffe03f */
[----:B------:R-:W-:Y:S01]  /*25de0*/  UIADD3 UR19, -UR14, URZ, URZ ;  /* 0x0000003f0e137290 */ /* 0x000fe2000fffe13f */
[----:B------:R-:W-:Y:S01]  /*25df0*/  ULDC UR24, c[0x0][0x148] ;  /* 0x0000520000187ab9 */ /* 0x000fe20000000800 */
[----:B------:R-:W-:Y:S01]  /*25e00*/  ULDC UR21, c[0x0][0x648] ;  /* 0x0001920000157ab9 */ /* 0x000fe20000000800 */
[----:B------:R-:W-:Y:S01]  /*25e10*/  ULDC UR22, c[0x0][0x638] ;  /* 0x00018e0000167ab9 */ /* 0x000fe20000000800 */
        /* <DEDUP_REMOVED lines=14> */
.L_x_51:
[----:B------:R-:W-:Y:S01]  /*25f00*/  UISETP.NE.AND UP0, UPT, UR39, URZ, UPT ;  /* 0x0000003f2700728c */ /* 0x000fe2000bf05270 */
[----:B------:R-:W-:Y:S01]  /*25f10*/  IMAD.MOV.U32 R0, RZ, RZ, 0x1 ;  /* 0x00000001ff007424 */ /* 0x000fe200078e00ff */
[----:B------:R-:W-:Y:S02]  /*25f20*/  USHF.R.U64 UR4, UR6, UR21, UR10 ;  /* 0x0000001506047299 */ /* 0x000fe4000800120a */
[----:B------:R-:W-:Y:S02]  /*25f30*/  ULOP3.LUT UR40, UR16, UR40, URZ, 0xc0, !UPT ;  /* 0x0000002810287292 */ /* 0x000fe4000f8ec03f */
[----:B------:R-:W-:Y:S02]  /*25f40*/  UIADD3 UR5, -UR4, URZ, URZ ;  /* 0x0000003f04057290 */ /* 0x000fe4000fffe13f */
[----:B------:R-:W-:Y:S02]  /*25f50*/  UIMAD UR40, UR23, UR4, UR40 ;  /* 0x00000004172872a4 */ /* 0x000fe4000f8e0228 */
[----:B------:R-:W-:-:S02]  /*25f60*/  ULOP3.LUT UR9, UR8, UR9, URZ, 0xc0, !UPT ;  /* 0x0000000908097292 */ /* 0x000fc4000f8ec03f */
[----:B------:R-:W-:Y:S02]  /*25f70*/  @UP0 UIMAD UR20, UR24, UR19, UR17 ;  /* 0x00000013181402a4 */ /* 0x000fe4000f8e0211 */
[----:B------:R-:W-:-:S03]  /*25f80*/  UIMAD UR4, UR5, UR22, UR18 ;  /* 0x00000016050472a4 */ /* 0x000fc6000f8e0212 */
[----:B------:R-:W-:Y:S01]  /*25f90*/  ULDC UR5, c[0x0][0x610] ;  /* 0x0001840000057ab9 */ /* 0x000fe20000000800 */
[----:B------:R-:W-:Y:S02]  /*25fa0*/  UIMAD UR4, UR4, UR7, UR9 ;  /* 0x00000007040472a4 */ /* 0x000fe4000f8e0209 */
[----:B------:R-:W-:-:S04]  /*25fb0*/  UIMAD UR40, UR40, UR5, UR20 ;  /* 0x00000005282872a4 */ /* 0x000fc8000f8e0214 */
[----:B------:R-:W-:Y:S02]  /*25fc0*/  USEL UR41, UR4, UR40, !UP0 ;  /* 0x0000002804297287 */ /* 0x000fe4000c000000 */
[----:B------:R-:W-:-:S12]  /*25fd0*/  USEL UR40, UR40, UR4, !UP0 ;  /* 0x0000000428287287 */ /* 0x000fd8000c000000 */
.L_x_49:
[----:B------:R-:W-:-:S13]  /*25fe0*/  LOP3.LUT P0, RZ, R0, 0xff, RZ, 0xc0, !PT ;  /* 0x000000ff00ff7812 */ /* 0x000fda000780c0ff */
[----:B------:R-:W-:Y:S05]  /*25ff0*/  @P0 BRA `(.L_x_52) ;  /* 0xfffffdb000f00947 */ /* 0x000fea000383ffff */
[----:B------:R-:W-:Y:S05]  /*26000*/  EXIT ;  /* 0x000000000000794d */ /* 0x000fea0003800000 */
.L_x_7:
[----:B------:R-:W2:Y:S01]  /*26010*/  LDL R5, [R1+0x404] ;  /* 0x0004040001057983 */ /* 0x000ea20000100800 */
[----:B------:R-:W-:-:S03]  /*26020*/  ULDC.64 UR4, c[0x0][0x650] ;  /* 0x0001940000047ab9 */ /* 0x000fc60000000a00 */
[----:B------:R-:W3:Y:S01]  /*26030*/  LDL R4, [R1+0x400] ;  /* 0x0004000001047983 */ /* 0x000ee20000100800 */
[----:B------:R-:W-:Y:S01]  /*26040*/  PRMT R0, RZ, 0x7610, R0 ;  /* 0x00007610ff007816 */ /* 0x000fe20000000000 */
[----:B------:R-:W-:Y:S02]  /*26050*/  IMAD.MOV.U32 R2, RZ, RZ, -0x1 ;  /* 0xffffffffff027424 */ /* 0x000fe400078e00ff */
[----:B------:R-:W-:Y:S02]  /*26060*/  IMAD.MOV.U32 R3, RZ, RZ, -0x1 ;  /* 0xffffffffff037424 */ /* 0x000fe400078e00ff */
[----:B------:R-:W-:Y:S01]  /*26070*/  IMAD.MOV.U32 R11, RZ, RZ, -0x1 ;  /* 0xffffffffff0b7424 */ /* 0x000fe200078e00ff */
[----:B--2---:R-:W-:-:S04]  /*26080*/  ISETP.GE.U32.AND P0, PT, R5, UR4, PT ;  /* 0x0000000405007c0c */ /* 0x004fc8000bf06070 */
[----:B---3--:R-:W-:-:S13]  /*26090*/  ISETP.GE.U32.AND.EX P0, PT, R4, UR5, PT, P0 ;  /* 0x0000000504007c0c */ /* 0x008fda000bf06100 */
        /* <DEDUP_REMOVED lines=21> */
.L_x_54:
[----:B------:R-:W-:Y:S01]  /*261f0*/  USHF.R.U64 UR4, UR14, UR19, UR15 ;  /* 0x000000130e047299 */ /* 0x000fe2000800120f */
[----:B------:R-:W-:Y:S01]  /*26200*/  R2UR UR7, R4 ;  /* 0x00000000040772ca */ /* 0x000fe200000e0000 */
[----:B------:R-:W-:Y:S02]  /*26210*/  USHF.R.U32.HI UR5, URZ, UR19, UR15 ;  /* 0x000000133f057299 */ /* 0x000fe4000801160f */
[----:B------:R-:W-:Y:S01]  /*26220*/  UIADD3 UR13, UP0, URZ, -UR4, URZ ;  /* 0x800000043f0d7290 */ /* 0x000fe2000ff1e03f */
[----:B------:R-:W-:Y:S01]  /*26230*/  ULDC.64 UR14, c[0x0][0x620] ;  /* 0x00018800000e7ab9 */ /* 0x000fe20000000a00 */
[----:B------:R-:W-:Y:S02]  /*26240*/  UMOV UR6, UR20 ;  /* 0x0000001400067c82 */ /* 0x000fe40008000000 */
[----:B------:R-:W-:Y:S02]  /*26250*/  UIADD3.X UR5, URZ, ~UR5, URZ, UP0, !UPT ;  /* 0x800000053f057290 */ /* 0x000fe400087fe43f */
[----:B------:R-:W-:-:S02]  /*26260*/  UISETP.NE.AND UP1, UPT, UR39, URZ, UPT ;  /* 0x0000003f2700728c */ /* 0x000fc4000bf25270 */
[----:B------:R-:W-:Y:S02]  /*26270*/  UIMAD UR5, UR5, UR14, URZ ;  /* 0x0000000e050572a4 */ /* 0x000fe4000f8e023f */
[----:B------:R-:W-:Y:S02]  /*26280*/  UIMAD.WIDE.U32 UR6, UR13, UR14, UR6 ;  /* 0x0000000e0d0672a5 */ /* 0x000fe4000f8e0006 */
[----:B------:R-:W-:Y:S01]  /*26290*/  UIMAD UR5, UR13, UR15, UR5 ;  /* 0x0000000f0d0572a4 */ /* 0x000fe2000f8e0205 */
[----:B------:R-:W-:Y:S02]  /*262a0*/  ULDC UR14, c[0x0][0x608] ;  /* 0x00018200000e7ab9 */ /* 0x000fe40000000800 */
[----:B------:R-:W-:Y:S01]  /*262b0*/  ULDC UR13, c[0x0][0x618] ;  /* 0x00018600000d7ab9 */ /* 0x000fe20000000800 */
[----:B------:R-:W-:Y:S01]  /*262c0*/  UIADD3 UR5, UR7, UR5, URZ ;  /* 0x0000000507057290 */ /* 0x000fe2000fffe03f */
[----:B------:R-:W-:Y:S01]  /*262d0*/  ULDC UR22, c[0x0][0x658] ;  /* 0x0001960000167ab9 */ /* 0x000fe20000000800 */
[----:B------:R-:W-:-:S02]  /*262e0*/  @UP1 UIMAD UR8, UR11, UR12, UR10 ;  /* 0x0000000c0b0812a4 */ /* 0x000fc4000f8e020a */
[----:B------:R-:W-:Y:S02]  /*262f0*/  USHF.R.U64 UR17, UR6, UR13, UR5 ;  /* 0x0000000d06117299 */ /* 0x000fe40008001205 */
[----:B------:R-:W-:Y:S01]  /*26300*/  USHF.R.U32.HI UR5, URZ, UR13, UR5 ;  /* 0x0000000d3f057299 */ /* 0x000fe20008011605 */
[----:B------:R-:W-:Y:S01]  /*26310*/  ULDC.64 UR6, c[0x0][0x640] ;  /* 0x0001900000067ab9 */ /* 0x000fe20000000a00 */
[----:B------:R-:W-:Y:S01]  /*26320*/  UMOV UR10, 0xffffffff ;  /* 0xffffffff000a7882 */ /* 0x000fe20000000000 */
[----:B------:R-:W-:Y:S01]  /*26330*/  ISETP.NE.U32.AND P0, PT, RZ, UR6, PT ;  /* 0x00000006ff007c0c */ /* 0x000fe2000bf05070 */
[----:B------:R-:W-:Y:S02]  /*26340*/  USHF.R.U64 UR18, UR17, UR14, UR5 ;  /* 0x0000000e11127299 */ /* 0x000fe40008001205 */
[----:B------:R-:W-:Y:S01]  /*26350*/  USHF.R.U32.HI UR5, URZ, UR14, UR5 ;  /* 0x0000000e3f057299 */ /* 0x000fe20008011605 */
[----:B------:R-:W-:Y:S01]  /*26360*/  ISETP.NE.AND.EX P0, PT, RZ, UR7, PT, P0 ;  /* 0x00000007ff007c0c */ /* 0x000fe2000bf05300 */
[----:B------:R-:W-:-:S02]  /*26370*/  USHF.L.U32 UR11, UR10, UR22, URZ ;  /* 0x000000160a0b7299 */ /* 0x000fc4000800063f */
[----:B------:R-:W-:Y:S01]  /*26380*/  USHF.R.U64 UR19, UR18, UR22, UR5 ;  /* 0x0000001612137299 */ /* 0x000fe20008001205 */
[----:B------:R-:W-:Y:S01]  /*26390*/  ULDC UR20, c[0x0][0x600] ;  /* 0x0001800000147ab9 */ /* 0x000fe20000000800 */
[----:B------:R-:W-:Y:S02]  /*263a0*/  USHF.R.U32.HI UR10, URZ, UR22, UR5 ;  /* 0x000000163f0a7299 */ /* 0x000fe40008011605 */
[----:B------:R-:W-:Y:S02]  /*263b0*/  UIADD3 UR21, UR20, -0x1, URZ ;  /* 0xffffffff14157890 */ /* 0x000fe4000fffe03f */
[----:B------:R-:W-:Y:S01]  /*263c0*/  ULOP3.LUT UR26, URZ, UR11, URZ, 0x33, !UPT ;  /* 0x0000000b3f1a7292 */ /* 0x000fe2000f8e333f */
        /* <DEDUP_REMOVED lines=17> */
.L_x_55:
[----:B------:R-:W-:Y:S01]  /*264e0*/  USHF.R.U64 UR6, UR5, UR23, UR10 ;  /* 0x0000001705067299 */ /* 0x000fe2000800120a */
[----:B------:R-:W-:Y:S01]  /*264f0*/  IMAD.MOV.U32 R0, RZ, RZ, 0x1 ;  /* 0x00000001ff007424 */ /* 0x000fe200078e00ff */
[----:B------:R-:W-:Y:S01]  /*26500*/  USHF.L.U32 UR25, UR25, UR22, URZ ;  /* 0x0000001619197299 */ /* 0x000fe2000800063f */
[----:B------:R-:W-:Y:S01]  /*26510*/  IMAD.U32 R11, RZ, RZ, UR4 ;  /* 0x00000004ff0b7e24 */ /* 0x000fe2000f8e00ff */
[----:B------:R-:W-:Y:S02]  /*26520*/  ULOP3.LUT UR5, UR18, UR26, URZ, 0xc0, !UPT ;  /* 0x0000001a12057292 */ /* 0x000fe4000f8ec03f */
[----:B------:R-:W-:Y:S02]  /*26530*/  UIADD3 UR7, -UR6, URZ, URZ ;  /* 0x0000003f06077290 */ /* 0x000fe4000fffe13f */
[----:B------:R-:W-:Y:S02]  /*26540*/  UIMAD UR6, UR25, UR6, UR5 ;  /* 0x00000006190672a4 */ /* 0x000fe4000f8e0205 */
[----:B------:R-:W-:-:S02]  /*26550*/  ULOP3.LUT UR17, UR17, UR21, URZ, 0xc0, !UPT ;  /* 0x0000001511117292 */ /* 0x000fc4000f8ec03f */
[----:B------:R-:W-:Y:S02]  /*26560*/  UIMAD UR5, UR7, UR24, UR19 ;  /* 0x00000018070572a4 */ /* 0x000fe4000f8e0213 */
[----:B------:R-:W-:Y:S01]  /*26570*/  UISETP.NE.AND UP0, UPT, UR39, URZ, UPT ;  /* 0x0000003f2700728c */ /* 0x000fe2000bf05270 */
[----:B------:R-:W-:Y:S01]  /*26580*/  ULDC UR7, c[0x0][0x610] ;  /* 0x0001840000077ab9 */ /* 0x000fe20000000800 */
[----:B------:R-:W-:Y:S02]  /*26590*/  UIMAD UR5, UR5, UR20, UR17 ;  /* 0x00000014050572a4 */ /* 0x000fe4000f8e0211 */
[----:B------:R-:W-:-:S04]  /*265a0*/  UIMAD UR8, UR6, UR7, UR8 ;  /* 0x00000007060872a4 */ /* 0x000fc8000f8e0208 */
[----:B------:R-:W-:Y:S02]  /*265b0*/  USEL UR6, UR5, UR8, !UP0 ;  /* 0x0000000805067287 */ /* 0x000fe4000c000000 */
[----:B------:R-:W-:-:S04]  /*265c0*/  USEL UR8, UR8, UR5, !UP0 ;  /* 0x0000000508087287 */ /* 0x000fc8000c000000 */
[----:B------:R-:W-:Y:S02]  /*265d0*/  IMAD.U32 R3, RZ, RZ, UR6 ;  /* 0x00000006ff037e24 */ /* 0x000fe4000f8e00ff */
[----:B------:R-:W-:-:S07]  /*265e0*/  IMAD.U32 R2, RZ, RZ, UR8 ;  /* 0x00000008ff027e24 */ /* 0x000fce000f8e00ff */
.L_x_53:
[----:B------:R-:W-:-:S08]  /*265f0*/  NOP ;  /* 0x0000000000007918 */ /* 0x000fd00000000000 */
[----:B0-----:R-:W0:-:S00]  /*26600*/  USETMAXREG.DEALLOC.CTAPOOL 0x18 ;  /* 0x00000018000079c8 */ /* 0x001e0000080e0500 */
[----:B------:R-:W-:-:S13]  /*26610*/  ISETP.NE.AND P0, PT, RZ, UR9, PT ;  /* 0x00000009ff007c0c */ /* 0x000fda000bf05270 */
[----:B------:R-:W-:Y:S05]  /*26620*/  @P0 EXIT ;  /* 0x000000000000094d */ /* 0x000fea0003800000 */
[----:B0-----:R-:W-:Y:S01]  /*26630*/  LOP3.LUT P0, RZ, R0, 0xff, RZ, 0xc0, !PT ;  /* 0x000000ff00ff7812 */ /* 0x001fe2000780c0ff */
[----:B------:R-:W-:Y:S02]  /*26640*/  IMAD.MOV.U32 R0, RZ, RZ, 0x1 ;  /* 0x00000001ff007424 */ /* 0x000fe400078e00ff */
[----:B------:R-:W-:-:S10]  /*26650*/  IMAD.MOV.U32 R6, RZ, RZ, RZ ;  /* 0x000000ffff067224 */ /* 0x000fd400078e00ff */
[----:B------:R-:W-:Y:S05]  /*26660*/  @!P0 BRA `(.L_x_56) ;  /* 0x0000000c00788947 */ /* 0x000fea0003800000 */
[----:B------:R-:W0:Y:S01]  /*26670*/  S2R R0, SR_CgaCtaId ;  /* 0x0000000000007919 */ /* 0x000e220000008800 */
[----:B------:R-:W1:Y:S01]  /*26680*/  LDC R4, c[0x0][0x28c] ;  /* 0x0000a300ff047b82 */ /* 0x000e620000000800 */
[----:B------:R-:W-:Y:S01]  /*26690*/  ULDC UR5, c[0x0][0x658] ;  /* 0x0001960000057ab9 */ /* 0x000fe20000000800 */
[----:B------:R-:W-:Y:S01]  /*266a0*/  UMOV UR7, 0xffffffff ;  /* 0xffffffff00077882 */ /* 0x000fe20000000000 */
[----:B------:R-:W-:Y:S01]  /*266b0*/  ULDC UR6, c[0x0][0xc] ;  /* 0x0000030000067ab9 */ /* 0x000fe20000000800 */
[----:B------:R-:W-:Y:S01]  /*266c0*/  USHF.L.U32 UR9, UR7, UR5, URZ ;  /* 0x0000000507097299 */ /* 0x000fe2000800063f */
[----:B------:R-:W-:Y:S01]  /*266d0*/  BSSY B0, `(.L_x_56) ;  /* 0x00000d7000007945 */ /* 0x000fe20003800000 */
[----:B------:R-:W-:Y:S01]  /*266e0*/  UMOV UR8, 0x1 ;  /* 0x0000000100087882 */ /* 0x000fe20000000000 */
[----:B------:R-:W-:Y:S01]  /*266f0*/  ULDC UR7, c[0x0][0x10] ;  /* 0x0000040000077ab9 */ /* 0x000fe20000000800 */
[----:B------:R-:W-:Y:S01]  /*26700*/  USHF.L.U32 UR5, UR8, UR5, URZ ;  /* 0x0000000508057299 */ /* 0x000fe2000800063f */
[----:B------:R-:W-:Y:S01]  /*26710*/  IMAD.MOV.U32 R9, RZ, RZ, 0x1 ;  /* 0x00000001ff097424 */ /* 0x000fe200078e00ff */
[----:B------:R-:W-:Y:S01]  /*26720*/  UIMAD.WIDE.U32 UR6, UR6, UR7, URZ ;  /* 0x00000007060672a5 */ /* 0x000fe2000f8e003f */
[----:B------:R-:W-:Y:S01]  /*26730*/  IMAD.MOV.U32 R6, RZ, RZ, RZ ;  /* 0x000000ffff067224 */ /* 0x000fe200078e00ff */
[----:B------:R-:W-:Y:S01]  /*26740*/  ULDC UR8, c[0x0][0x14] ;  /* 0x0000050000087ab9 */ /* 0x000fe20000000800 */
[----:B------:R-:W-:Y:S01]  /*26750*/  ULDC UR4, c[0x0][0x600] ;  /* 0x0001800000047ab9 */ /* 0x000fe20000000800 */
[----:B------:R-:W-:-:S02]  /*26760*/  UIMAD.WIDE.U32 UR20, UR6, UR8, URZ ;  /* 0x00000008061472a5 */ /* 0x000fc4000f8e003f */
[----:B------:R-:W-:Y:S02]  /*26770*/  UIMAD UR7, UR7, UR8, URZ ;  /* 0x00000008070772a4 */ /* 0x000fe4000f8e023f */
[----:B------:R-:W-:Y:S02]  /*26780*/  ULOP3.LUT UR24, UR38, 0x2, URZ, 0xfc, !UPT ;  /* 0x0000000226187892 */ /* 0x000fe4000f8efc3f */
[----:B------:R-:W-:Y:S02]  /*26790*/  UIADD3 UR4, UR4, -0x1, URZ ;  /* 0xffffffff04047890 */ /* 0x000fe4000fffe03f */
[----:B------:R-:W-:Y:S01]  /*267a0*/  ULOP3.LUT UR6, URZ, UR9, URZ, 0x33, !UPT ;  /* 0x000000093f067292 */ /* 0x000fe2000f8e333f */
[----:B-1----:R-:W-:Y:S01]  /*267b0*/  VIADD R4, R4, 0x7f ;  /* 0x0000007f04047836 */ /* 0x002fe20000000000 */
[----:B------:R-:W-:Y:S01]  /*267c0*/  UIADD3 UR7, UR21, UR7, URZ ;  /* 0x0000000715077290 */ /* 0x000fe2000fffe03f */
[----:B------:R-:W-:-:S03]  /*267d0*/  ULDC.64 UR22, c[0x0][0x198] ;  /* 0x0000660000167ab9 */ /* 0x000fc60000000a00 */
[----:B------:R-:W-:Y:S01]  /*267e0*/  SHF.R.S32.HI R5, RZ, 0x1f, R4 ;  /* 0x0000001fff057819 */ /* 0x000fe20000011404 */
[C---:B0-----:R-:W-:Y:S02]  /*267f0*/  IMAD.SHL.U32 R16, R0.reuse, 0x80, RZ ;  /* 0x0000008000107824 */ /* 0x041fe400078e00ff */
[----:B------:R-:W-:Y:S01]  /*26800*/  IMAD.SHL.U32 R0, R0, 0x4000, RZ ;  /* 0x0000400000007824 */ /* 0x000fe200078e00ff */
[----:B------:R-:W-:Y:S02]  /*26810*/  LEA.HI R5, R5, R4, RZ, 0x7 ;  /* 0x0000000405057211 */ /* 0x000fe400078f38ff */
[----:B------:R-:W-:Y:S02]  /*26820*/  LOP3.LUT R16, R16, 0x80, RZ, 0xc0, !PT ;  /* 0x0000008010107812 */ /* 0x000fe400078ec0ff */
[----:B------:R-:W-:Y:S02]  /*26830*/  LOP3.LUT R0, R0, 0x4000, RZ, 0xc0, !PT ;  /* 0x0000400000007812 */ /* 0x000fe400078ec0ff */
[----:B------:R-:W-:-:S02]  /*26840*/  SHF.R.S32.HI R7, RZ, 0x7, R5 ;  /* 0x00000007ff077819 */ /* 0x000fc40000011405 */
[----:B------:R-:W-:Y:S01]  /*26850*/  LOP3.LUT R8, R0, 0x18100, RZ, 0xfc, !PT ;  /* 0x0001810000087812 */ /* 0x000fe200078efcff */
[----:B------:R-:W-:Y:S02]  /*26860*/  IMAD.MOV.U32 R0, RZ, RZ, 0x1 ;  /* 0x00000001ff007424 */ /* 0x000fe400078e00ff */
[----:B------:R-:W-:-:S07]  /*26870*/  VIADD R17, R7, 0x1 ;  /* 0x0000000107117836 */ /* 0x000fce0000000000 */
.L_x_67:
[----:B------:R-:W-:-:S03]  /*26880*/  UMOV UR8, 0xffffffff ;  /* 0xffffffff00087882 */ /* 0x000fc60000000000 */
[----:B------:R-:W-:Y:S05]  /*26890*/  BRA.DIV UR8, `(.L_x_57) ;  /* 0x0000000e08907947 */ /* 0x000fea000b800000 */
[----:B------:R-:W-:-:S13]  /*268a0*/  ELECT P6, URZ, PT ;  /* 0x00000000003f782f */ /* 0x000fda00038c0000 */
.L_x_76:
[----:B------:R-:W0:Y:S01]  /*268b0*/  LDC R4, c[0x0][0x28c] ;  /* 0x0000a300ff047b82 */ /* 0x000e220000000800 */
[----:B------:R-:W-:Y:S01]  /*268c0*/  BSSY B1, `(.L_x_58) ;  /* 0x000003a000017945 */ /* 0x000fe20003800000 */
[----:B0-----:R-:W-:-:S13]  /*268d0*/  ISETP.LT.OR P6, PT, R4, 0x1, !P6 ;  /* 0x000000010400780c */ /* 0x001fda00077c1670 */
[----:B------:R-:W-:Y:S05]  /*268e0*/  @P6 BRA `(.L_x_59) ;  /* 0x0000000000dc6947 */ /* 0x000fea0003800000 */
[----:B------:R-:W-:Y:S02]  /*268f0*/  IMAD R3, R3, 0x100, R16 ;  /* 0x0000010003037824 */ /* 0x000fe400078e0210 */
[----:B------:R-:W-:Y:S02]  /*26900*/  IMAD R2, R2, 0x180, RZ ;  /* 0x0000018002027824 */ /* 0x000fe400078e02ff */
[----:B------:R-:W-:Y:S02]  /*26910*/  IMAD.MOV.U32 R14, RZ, RZ, RZ ;  /* 0x000000ffff0e7224 */ /* 0x000fe400078e00ff */
[----:B------:R-:W-:Y:S02]  /*26920*/  IMAD.MOV.U32 R4, RZ, RZ, R17 ;  /* 0x000000ffff047224 */ /* 0x000fe400078e0011 */
[----:B------:R-:W-:Y:S02]  /*26930*/  IMAD.MOV.U32 R5, RZ, RZ, R0 ;  /* 0x000000ffff057224 */ /* 0x000fe400078e0000 */
[----:B------:R-:W-:-:S07]  /*26940*/  IMAD.MOV.U32 R13, RZ, RZ, R6 ;  /* 0x000000ffff0d7224 */ /* 0x000fce00078e0006 */
.L_x_62:
[----:B------:R-:W0:Y:S01]  /*26950*/  S2R R15, SR_CgaCtaId ;  /* 0x00000000000f7919 */ /* 0x000e220000008800 */
[----:B------:R-:W-:Y:S02]  /*26960*/  MOV R10, 0x400 ;  /* 0x00000400000a7802 */ /* 0x000fe40000000f00 */
[----:B------:R-:W-:Y:S02]  /*26970*/  SHF.L.U32 R12, R5, 0x1f, RZ ;  /* 0x0000001f050c7819 */ /* 0x000fe400000006ff */
[----:B0-----:R-:W-:-:S05]  /*26980*/  LEA R10, R15, R10, 0x18 ;  /* 0x0000000a0f0a7211 */ /* 0x001fca00078ec0ff */
[----:B------:R-:W-:-:S04]  /*26990*/  IMAD R15, R13, 0x8, R10 ;  /* 0x000000080d0f7824 */ /* 0x000fc800078e020a */
[----:B------:R-:W0:Y:S02]  /*269a0*/  SYNCS.PHASECHK.TRANS64.TRYWAIT P0, [R15+URZ+0x10], R12 ;  /* 0x0000100c0f0075a7 */ /* 0x000e24000800017f */
[----:B0-----:R-:W-:Y:S05]  /*269b0*/  @!P0 BRA `(.L_x_60) ;  /* 0x0000000c00688947 */ /* 0x001fea0003800000 */
.L_x_77:
[----:B------:R-:W1:Y:S01]  /*269c0*/  S2R R18, SR_TID.X ;  /* 0x0000000000127919 */ /* 0x000e620000002100 */
[----:B------:R-:W-:-:S04]  /*269d0*/  UPRMT UR8, UR24, 0x9910, URZ ;  /* 0x0000991018087896 */ /* 0x000fc8000800003f */
[----:B------:R-:W-:Y:S01]  /*269e0*/  UISETP.NE.AND UP0, UPT, UR8, 0x2, UPT ;  /* 0x000000020800788c */ /* 0x000fe2000bf05270 */
[----:B-1----:R-:W-:-:S13]  /*269f0*/  LOP3.LUT P0, RZ, R18, 0x7f, RZ, 0xc0, !PT ;  /* 0x0000007f12ff7812 */ /* 0x002fda000780c0ff */
[----:B0-----:R-:W0:Y:S02]  /*26a00*/  @!P0 LDC R12, c[0x0][0x500] ;  /* 0x00014000ff0c8b82 */ /* 0x001e240000000800 */
[----:B0-----:R0:W-:Y:S01]  /*26a10*/  @!P0 SYNCS.ARRIVE.TRANS64 RZ, [R15+URZ], R12 ;  /* 0x0000000c0fff89a7 */ /* 0x0011e2000800003f */
[----:B------:R-:W-:-:S13]  /*26a20*/  PLOP3.LUT P0, PT, PT, PT, UP0, 0x80, 0x0 ;  /* 0x000000000000781c */ /* 0x000fda0003f0f008 */
[----:B0-----:R-:W-:Y:S05]  /*26a30*/  @P0 BRA `(.L_x_61) ;  /* 0x0000000000040947 */ /* 0x001fea0003800000 */
[----:B------:R-:W-:Y:S01]  /*26a40*/  BPT.TRAP 0x1 ;  /* 0x000000040000795c */ /* 0x000fe20000300000 */
.L_x_61:
[C---:B------:R-:W-:Y:S01]  /*26a50*/  IMAD R12, R13.reuse, 0xc000, R10 ;  /* 0x0000c0000d0c7824 */ /* 0x040fe200078e020a */
[----:B------:R-:W-:Y:S01]  /*26a60*/  R2UR UR13, R10 ;  /* 0x000000000a0d72ca */ /* 0x000fe200000e0000 */
[----:B------:R-:W-:Y:S01]  /*26a70*/  IMAD R10, R13, 0x8000, R8 ;  /* 0x000080000d0a7824 */ /* 0x000fe200078e0208 */
[----:B------:R-:W-:Y:S01]  /*26a80*/  R2UR UR18, R2 ;  /* 0x00000000021272ca */ /* 0x000fe200000e0000 */
[----:B------:R-:W-:Y:S01]  /*26a90*/  VIADD R4, R4, 0xffffffff ;  /* 0xffffffff04047836 */ /* 0x000fe20000000000 */
[----:B------:R-:W-:Y:S01]  /*26aa0*/  R2UR UR8, R12 ;  /* 0x000000000c0872ca */ /* 0x000fe200000e0000 */
[----:B------:R-:W-:Y:S01]  /*26ab0*/  UIADD3 UR14, UP0, UR22, 0xf0, URZ ;  /* 0x000000f0160e7890 */ /* 0x000fe2000ff1e03f */
[----:B------:R-:W-:Y:S01]  /*26ac0*/  R2UR UR11, R10 ;  /* 0x000000000a0b72ca */ /* 0x000fe200000e0000 */
[----:B------:R-:W-:Y:S01]  /*26ad0*/  UIADD3 UR26, UP1, UR22, 0x1f0, URZ ;  /* 0x000001f0161a7890 */ /* 0x000fe2000ff3e03f */
[----:B------:R-:W-:Y:S01]  /*26ae0*/  R2UR UR9, R15 ;  /* 0x000000000f0972ca */ /* 0x000fe200000e0000 */
[----:B------:R-:W-:Y:S01]  /*26af0*/  UIADD3.X UR15, URZ, UR23, URZ, UP0, !UPT ;  /* 0x000000173f0f7290 */ /* 0x000fe200087fe43f */
[----:B------:R-:W-:Y:S01]  /*26b00*/  R2UR UR10, R14 ;  /* 0x000000000e0a72ca */ /* 0x000fe200000e0000 */
[----:B------:R-:W-:Y:S01]  /*26b10*/  VIADD R13, R13, 0x1 ;  /* 0x000000010d0d7836 */ /* 0x000fe20000000000 */
[----:B------:R-:W-:Y:S01]  /*26b20*/  R2UR UR12, R11 ;  /* 0x000000000b0c72ca */ /* 0x000fe200000e0000 */
[----:B------:R-:W-:Y:S01]  /*26b30*/  UIADD3.X UR27, URZ, UR23, URZ, UP1, !UPT ;  /* 0x000000173f1b7290 */ /* 0x000fe20008ffe43f */
[----:B------:R-:W-:Y:S01]  /*26b40*/  R2UR UR19, R3 ;  /* 0x00000000031372ca */ /* 0x000fe200000e0000 */
[----:B------:R-:W-:Y:S01]  /*26b50*/  UMOV UR16, 0x0 ;  /* 0x0000000000107882 */ /* 0x000fe20000000000 */
[----:B------:R-:W-:Y:S01]  /*26b60*/  ISETP.GT.AND P1, PT, R4, 0x1, PT ;  /* 0x000000010400780c */ /* 0x000fe20003f24270 */
[----:B------:R-:W-:Y:S01]  /*26b70*/  UIADD3 UR8, UR8, 0x100, URZ ;  /* 0x0000010008087890 */ /* 0x000fe2000fffe03f */
[----:B------:R-:W-:Y:S01]  /*26b80*/  ISETP.NE.AND P0, PT, R13, 0x2, PT ;  /* 0x000000020d00780c */ /* 0x000fe20003f05270 */
[----:B------:R-:W-:Y:S01]  /*26b90*/  UIADD3 UR13, UR13, UR11, URZ ;  /* 0x0000000b0d0d7290 */ /* 0x000fe2000fffe03f */
[----:B------:R-:W-:Y:S01]  /*26ba0*/  VIADD R14, R14, 0x80 ;  /* 0x000000800e0e7836 */ /* 0x000fe20000000000 */
[----:B------:R-:W-:Y:S01]  /*26bb0*/  UMOV UR17, 0x10000000 ;  /* 0x1000000000117882 */ /* 0x000fe20000000000 */
[----:B------:R-:W-:Y:S01]  /*26bc0*/  UMOV UR11, UR18 ;  /* 0x00000012000b7c82 */ /* 0x000fe20008000000 */
[----:B------:R-:W-:Y:S01]  /*26bd0*/  UMOV UR25, 0x30000 ;  /* 0x0003000000197882 */ /* 0x000fe20000000000 */
[----:B------:R-:W-:-:S02]  /*26be0*/  SEL R10, RZ, 0x1, P0 ;  /* 0x00000001ff0a7807 */ /* 0x000fc40000000000 */
[----:B------:R0:W-:Y:S01]  /*26bf0*/  UTMALDG.3D [UR8], [UR14], desc[UR16] ;  /* 0x000010080e0075b4 */ /* 0x0001e20008011000 */
[----:B------:R-:W-:Y:S02]  /*26c00*/  SEL R13, R13, RZ, P0 ;  /* 0x000000ff0d0d7207 */ /* 0x000fe40000000000 */
[----:B------:R-:W-:Y:S01]  /*26c10*/  LOP3.LUT R5, R5, R10, RZ, 0x3c, !PT ;  /* 0x0000000a05057212 */ /* 0x000fe200078e3cff */
[----:B0-----:R-:W-:Y:S01]  /*26c20*/  UMOV UR11, UR19 ;  /* 0x00000013000b7c82 */ /* 0x001fe20008000000 */
[----:B------:R-:W-:Y:S02]  /*26c30*/  UMOV UR8, UR13 ;  /* 0x0000000d00087c82 */ /* 0x000fe40008000000 */
[----:B------:R0:W-:Y:S02]  /*26c40*/  UTMALDG.3D.MULTICAST [UR8], [UR26], UR25, desc[UR16] ;  /* 0x000010081a0073b4 */ /* 0x0001e40008011819 */
[----:B0-----:R-:W-:Y:S05]  /*26c50*/  @P1 BRA `(.L_x_62) ;  /* 0xfffffffc003c1947 */ /* 0x001fea000383ffff */
.L_x_59:
[----:B------:R-:W-:Y:S05]  /*26c60*/  BSYNC B1 ;  /* 0x0000000000017941 */ /* 0x000fea0003800000 */
.L_x_58:
[----:B------:R-:W2:Y:S01]  /*26c70*/  LDL.LU R18, [R1+0x400] ;  /* 0x0004000001127983 */ /* 0x000ea20000300800 */
[----:B------:R-:W-:Y:S01]  /*26c80*/  LOP3.LUT P2, RZ, R9, 0xff, RZ, 0xc0, !PT ;  /* 0x000000ff09ff7812 */ /* 0x000fe2000784c0ff */
[----:B------:R-:W-:Y:S01]  /*26c90*/  IMAD.IADD R6, R7, 0x1, R6 ;  /* 0x0000000107067824 */ /* 0x000fe200078e0206 */
[----:B------:R-:W-:Y:S01]  /*26ca0*/  ULDC.64 UR8, c[0x0][0x650] ;  /* 0x0001940000087ab9 */ /* 0x000fe20000000a00 */
[----:B------:R-:W3:Y:S01]  /*26cb0*/  LDL.LU R15, [R1+0x404] ;  /* 0x00040400010f7983 */ /* 0x000ee20000300800 */
[----:B------:R-:W-:Y:S01]  /*26cc0*/  BSSY B1, `(.L_x_63) ;  /* 0x0000075000017945 */ /* 0x000fe20003800000 */
[----:B------:R-:W-:Y:S01]  /*26cd0*/  IMAD.MOV.U32 R11, RZ, RZ, -0x1 ;  /* 0xffffffffff0b7424 */ /* 0x000fe200078e00ff */
[----:B------:R-:W-:Y:S02]  /*26ce0*/  SHF.R.U32.HI R2, RZ, 0x1, R6 ;  /* 0x00000001ff027819 */ /* 0x000fe40000011606 */
[----:B------:R-:W-:Y:S02]  /*26cf0*/  ISETP.GT.U32.AND P0, PT, R6, 0x1, PT ;  /* 0x000000010600780c */ /* 0x000fe40003f04070 */
[----:B------:R-:W-:-:S02]  /*26d00*/  LOP3.LUT R2, R2, 0x1, RZ, 0xc0, !PT ;  /* 0x0000000102027812 */ /* 0x000fc400078ec0ff */
[C---:B------:R-:W-:Y:S01]  /*26d10*/  ISETP.LT.U32.AND P0, PT, R7.reuse, 0x2, P0 ;  /* 0x000000020700780c */ /* 0x040fe20000701070 */
[----:B------:R-:W0:Y:S01]  /*26d20*/  @P2 S2R R3, SR_CgaCtaId ;  /* 0x0000000000032919 */ /* 0x000e220000008800 */
[----:B------:R-:W-:Y:S02]  /*26d30*/  ISETP.NE.U32.AND P1, PT, R2, 0x1, PT ;  /* 0x000000010200780c */ /* 0x000fe40003f25070 */
[----:B------:R-:W-:Y:S02]  /*26d40*/  @P2 MOV R2, 0x400 ;  /* 0x0000040000022802 */ /* 0x000fe40000000f00 */
[----:B------:R-:W-:Y:S02]  /*26d50*/  ISETP.GT.U32.AND P1, PT, R7, 0x1, !P1 ;  /* 0x000000010700780c */ /* 0x000fe40004f24070 */
[----:B------:R-:W-:Y:S02]  /*26d60*/  LOP3.LUT R6, R6, 0x1, RZ, 0xc0, !PT ;  /* 0x0000000106067812 */ /* 0x000fe400078ec0ff */
[----:B------:R-:W-:-:S02]  /*26d70*/  PRMT R4, RZ, 0x7610, R4 ;  /* 0x00007610ff047816 */ /* 0x000fc40000000004 */
[----:B------:R-:W-:Y:S02]  /*26d80*/  PRMT R9, RZ, 0x7610, R9 ;  /* 0x00007610ff097816 */ /* 0x000fe40000000009 */
[----:B0-----:R-:W-:Y:S02]  /*26d90*/  @P2 LEA R2, R3, R2, 0x18 ;  /* 0x0000000203022211 */ /* 0x001fe400078ec0ff */
[----:B------:R-:W-:Y:S02]  /*26da0*/  SEL R3, RZ, 0x1, !P0 ;  /* 0x00000001ff037807 */ /* 0x000fe40004000000 */
[----:B------:R0:W-:Y:S02]  /*26db0*/  @P2 SYNCS.ARRIVE.TRANS64.A1T0 RZ, [R2+URZ+0x38], RZ ;  /* 0x000038ff02ff29a7 */ /* 0x0001e4000810003f */
[----:B0-----:R-:W-:-:S04]  /*26dc0*/  SEL R2, RZ, 0x1, !P1 ;  /* 0x00000001ff027807 */ /* 0x001fc80004800000 */
[----:B------:R-:W-:Y:S01]  /*26dd0*/  LOP3.LUT R0, R2, R0, R3, 0x96, !PT ;  /* 0x0000000002007212 */ /* 0x000fe200078e9603 */
[----:B------:R-:W-:Y:S02]  /*26de0*/  IMAD.MOV.U32 R2, RZ, RZ, -0x1 ;  /* 0xffffffffff027424 */ /* 0x000fe400078e00ff */
[----:B------:R-:W-:Y:S01]  /*26df0*/  IMAD.MOV.U32 R3, RZ, RZ, -0x1 ;  /* 0xffffffffff037424 */ /* 0x000fe200078e00ff */
[----:B---3--:R-:W-:-:S04]  /*26e00*/  IADD3 R15, P0, R15, UR20, RZ ;  /* 0x000000140f0f7c10 */ /* 0x008fc8000ff1e0ff */
[----:B--2---:R-:W-:Y:S01]  /*26e10*/  IADD3.X R18, R18, UR7, RZ, P0, !PT ;  /* 0x0000000712127c10 */ /* 0x004fe200087fe4ff */
[----:B------:R0:W-:Y:S01]  /*26e20*/  STL [R1+0x404], R15 ;  /* 0x0004040f01007387 */ /* 0x0001e20000100800 */
[----:B------:R-:W-:-:S03]  /*26e30*/  ISETP.GE.U32.AND P0, PT, R15, UR8, PT ;  /* 0x000000080f007c0c */ /* 0x000fc6000bf06070 */
[----:B------:R0:W-:Y:S01]  /*26e40*/  STL [R1+0x400], R18 ;  /* 0x0004001201007387 */ /* 0x0001e20000100800 */
[----:B------:R-:W-:-:S13]  /*26e50*/  ISETP.GE.U32.AND.EX P0, PT, R18, UR9, PT, P0 ;  /* 0x0000000912007c0c */ /* 0x000fda000bf06100 */
[----:B0-----:R-:W-:Y:S05]  /*26e60*/  @P0 BRA `(.L_x_64) ;  /* 0x0000000400680947 */ /* 0x001fea0003800000 */
[----:B------:R-:W0:Y:S01]  /*26e70*/  S2UR UR8, SR_CTAID.X ;  /* 0x00000000000879c3 */ /* 0x000e220000002500 */
[----:B------:R-:W-:Y:S01]  /*26e80*/  ULDC.64 UR10, c[0x0][0x628] ;  /* 0x00018a00000a7ab9 */ /* 0x000fe20000000a00 */
[----:B------:R-:W-:Y:S01]  /*26e90*/  ULDC UR9, c[0x0][0x150] ;  /* 0x0000540000097ab9 */ /* 0x000fe20000000800 */
[----:B------:R-:W-:Y:S01]  /*26ea0*/  ISETP.NE.U32.AND P0, PT, RZ, UR10, PT ;  /* 0x0000000aff007c0c */ /* 0x000fe2000bf05070 */
[----:B------:R-:W-:Y:S01]  /*26eb0*/  ULDC UR12, c[0x0][0x630] ;  /* 0x00018c00000c7ab9 */ /* 0x000fe20000000800 */
[----:B------:R-:W-:Y:S01]  /*26ec0*/  ULDC UR14, c[0x0][0x154] ;  /* 0x00005500000e7ab9 */ /* 0x000fe20000000800 */
[----:B------:R-:W-:Y:S01]  /*26ed0*/  IMAD.MOV.U32 R3, RZ, RZ, R18 ;  /* 0x000000ffff037224 */ /* 0x000fe200078e0012 */
[----:B------:R-:W-:Y:S01]  /*26ee0*/  ISETP.NE.AND.EX P0, PT, RZ, UR11, PT, P0 ;  /* 0x0000000bff007c0c */ /* 0x000fe2000bf05300 */
[----:B------:R-:W1:Y:S01]  /*26ef0*/  S2UR UR13, SR_CTAID.Y ;  /* 0x00000000000d79c3 */ /* 0x000e620000002600 */
[----:B0-----:R-:W-:-:S05]  /*26f00*/  I2FP.F32.U32 R2, UR8 ;  /* 0x0000000800027c45 */ /* 0x001fca0008201000 */
[----:B------:R-:W-:Y:S01]  /*26f10*/  FMUL R10, R2, UR9 ;  /* 0x00000009020a7c20 */ /* 0x000fe20008400000 */
[----:B------:R-:W-:Y:S01]  /*26f20*/  IMAD.MOV.U32 R2, RZ, RZ, R15 ;  /* 0x000000ffff027224 */ /* 0x000fe200078e000f */
[----:B-1----:R-:W-:-:S04]  /*26f30*/  I2FP.F32.U32 R12, UR13 ;  /* 0x0000000d000c7c45 */ /* 0x002fc80008201000 */
[----:B------:R-:W0:Y:S01]  /*26f40*/  F2I.U32.TRUNC.NTZ R10, R10 ;  /* 0x0000000a000a7305 */ /* 0x000e22000020f000 */
[----:B------:R-:W-:Y:S05]  /*26f50*/  @!P0 BRA `(.L_x_65) ;  /* 0x0000000000288947 */ /* 0x000fea0003800000 */
[----:B------:R-:W-:Y:S02]  /*26f60*/  ULDC UR9, c[0x0][0x634] ;  /* 0x00018d0000097ab9 */ /* 0x000fe40000000800 */
[----:B------:R-:W-:-:S05]  /*26f70*/  IADD3 R3, P0, R15, UR9, RZ ;  /* 0x000000090f037c10 */ /* 0x000fca000ff1e0ff */
[----:B------:R-:W-:-:S04]  /*26f80*/  IMAD.X R11, RZ, RZ, R18, P0 ;  /* 0x000000ffff0b7224 */ /* 0x000fc800000e0612 */
[----:B------:R-:W-:-:S04]  /*26f90*/  IMAD.WIDE.U32 R4, R11, UR10, RZ ;  /* 0x0000000a0b047c25 */ /* 0x000fc8000f8e00ff */
[----:B------:R-:W-:-:S04]  /*26fa0*/  IMAD.WIDE.U32 R4, P0, R3, UR11, R4 ;  /* 0x0000000b03047c25 */ /* 0x000fc8000f800004 */
[----:B------:R-:W-:-:S04]  /*26fb0*/  IMAD.WIDE.U32 R2, R3, UR10, RZ ;  /* 0x0000000a03027c25 */ /* 0x000fc8000f8e00ff */
[----:B------:R-:W-:Y:S01]  /*26fc0*/  IMAD.MOV.U32 R2, RZ, RZ, R5 ;  /* 0x000000ffff027224 */ /* 0x000fe200078e0005 */
[----:B------:R-:W-:Y:S01]  /*26fd0*/  IADD3 RZ, P1, R3, R4, RZ ;  /* 0x0000000403ff7210 */ /* 0x000fe20007f3e0ff */
[----:B------:R-:W-:-:S04]  /*26fe0*/  IMAD.X R3, RZ, RZ, RZ, P0 ;  /* 0x000000ffff037224 */ /* 0x000fc800000e06ff */
[----:B------:R-:W-:-:S08]  /*26ff0*/  IMAD.WIDE.U32.X R2, R11, UR11, R2, P1 ;  /* 0x0000000b0b027c25 */ /* 0x000fd000088e0402 */
.L_x_65:
[--C-:B------:R-:W-:Y:S01]  /*27000*/  SHF.R.U64 R11, R2, UR12, R3.reuse ;  /* 0x0000000c020b7c19 */ /* 0x100fe20008001203 */
[----:B------:R-:W-:Y:S01]  /*27010*/  ULDC.64 UR10, c[0x0][0x620] ;  /* 0x00018800000a7ab9 */ /* 0x000fe20000000a00 */
[----:B------:R-:W-:Y:S01]  /*27020*/  SHF.R.U32.HI R2, RZ, UR12, R3 ;  /* 0x0000000cff027c19 */ /* 0x000fe20008011603 */
[----:B------:R-:W-:Y:S01]  /*27030*/  IMAD.MOV.U32 R3, RZ, RZ, R18 ;  /* 0x000000ffff037224 */ /* 0x000fe200078e0012 */
[----:B------:R-:W-:Y:S01]  /*27040*/  IADD3 R13, P0, RZ, -R11, RZ ;  /* 0x8000000bff0d7210 */ /* 0x000fe20007f1e0ff */
[----:B------:R-:W-:Y:S01]  /*27050*/  FMUL R4, R12, UR14 ;  /* 0x0000000e0c047c20 */ /* 0x000fe20008400000 */
[----:B------:R-:W-:Y:S01]  /*27060*/  ULDC.64 UR14, c[0x0][0x640] ;  /* 0x00019000000e7ab9 */ /* 0x000fe20000000a00 */
[----:B0-----:R-:W-:Y:S02]  /*27070*/  R2UR UR9, R10 ;  /* 0x000000000a0972ca */ /* 0x001fe400000e0000 */
[----:B------:R-:W-:Y:S01]  /*27080*/  IMAD.X R2, RZ, RZ, ~R2, P0 ;  /* 0x000000ffff027224 */ /* 0x000fe200000e0e02 */
[----:B------:R-:W-:Y:S01]  /*27090*/  ISETP.NE.U32.AND P0, PT, RZ, UR14, PT ;  /* 0x0000000eff007c0c */ /* 0x000fe2000bf05070 */
[----:B------:R-:W0:Y:S02]  /*270a0*/  F2I.U32.TRUNC.NTZ R4, R4 ;  /* 0x0000000400047305 */ /* 0x000e24000020f000 */
[----:B------:R-:W-:Y:S01]  /*270b0*/  IMAD R2, R2, UR10, RZ ;  /* 0x0000000a02027c24 */ /* 0x000fe2000f8e02ff */
[----:B------:R-:W-:-:S03]  /*270c0*/  ISETP.NE.AND.EX P0, PT, RZ, UR15, PT, P0 ;  /* 0x0000000fff007c0c */ /* 0x000fc6000bf05300 */
[----:B------:R-:W-:Y:S02]  /*270d0*/  IMAD R5, R13, UR11, R2 ;  /* 0x0000000b0d057c24 */ /* 0x000fe4000f8e0202 */
[----:B------:R-:W-:-:S04]  /*270e0*/  IMAD.MOV.U32 R2, RZ, RZ, R15 ;  /* 0x000000ffff027224 */ /* 0x000fc800078e000f */
[----:B------:R-:W-:Y:S01]  /*270f0*/  IMAD.WIDE.U32 R2, R13, UR10, R2 ;  /* 0x0000000a0d027c25 */ /* 0x000fe2000f8e0002 */
[----:B------:R-:W-:Y:S01]  /*27100*/  ULDC UR10, c[0x0][0x618] ;  /* 0x00018600000a7ab9 */ /* 0x000fe20000000800 */
[----:B0-----:R-:W-:Y:S02]  /*27110*/  R2UR UR11, R4 ;  /* 0x00000000040b72ca */ /* 0x001fe400000e0000 */
[----:B------:R-:W-:-:S05]  /*27120*/  IMAD.IADD R3, R3, 0x1, R5 ;  /* 0x0000000103037824 */ /* 0x000fca00078e0205 */
[--C-:B------:R-:W-:Y:S02]  /*27130*/  SHF.R.U64 R10, R2, UR10, R3.reuse ;  /* 0x0000000a020a7c19 */ /* 0x100fe40008001203 */
[----:B------:R-:W-:Y:S01]  /*27140*/  SHF.R.U32.HI R3, RZ, UR10, R3 ;  /* 0x0000000aff037c19 */ /* 0x000fe20008011603 */
[----:B------:R-:W-:-:S03]  /*27150*/  ULDC UR10, c[0x0][0x608] ;  /* 0x00018200000a7ab9 */ /* 0x000fc60000000800 */
[--C-:B------:R-:W-:Y:S02]  /*27160*/  SHF.R.U64 R12, R10, UR10, R3.reuse ;  /* 0x0000000a0a0c7c19 */ /* 0x100fe40008001203 */
[----:B------:R-:W-:Y:S01]  /*27170*/  SHF.R.U32.HI R3, RZ, UR10, R3 ;  /* 0x0000000aff037c19 */ /* 0x000fe20008011603 */
[----:B------:R-:W-:-:S03]  /*27180*/  ULDC UR10, c[0x0][0x658] ;  /* 0x00019600000a7ab9 */ /* 0x000fc60000000800 */
[--C-:B------:R-:W-:Y:S02]  /*27190*/  SHF.R.U64 R13, R12, UR10, R3.reuse ;  /* 0x0000000a0c0d7c19 */ /* 0x100fe40008001203 */
[----:B------:R-:W-:-:S03]  /*271a0*/  SHF.R.U32.HI R14, RZ, UR10, R3 ;  /* 0x0000000aff0e7c19 */ /* 0x000fc60008011603 */
[----:B------:R-:W-:Y:S02]  /*271b0*/  IMAD.MOV.U32 R2, RZ, RZ, R13 ;  /* 0x000000ffff027224 */ /* 0x000fe400078e000d */
[----:B------:R-:W-:Y:S01]  /*271c0*/  IMAD.MOV.U32 R3, RZ, RZ, R14 ;  /* 0x000000ffff037224 */ /* 0x000fe200078e000e */
[----:B------:R-:W-:Y:S06]  /*271d0*/  @!P0 BRA `(.L_x_66) ;  /* 0x0000000000288947 */ /* 0x000fec0003800000 */
        /* <DEDUP_REMOVED lines=10> */
.L_x_66:
[----:B------:R-:W-:Y:S01]  /*27280*/  ULDC UR10, c[0x0][0x648] ;  /* 0x00019200000a7ab9 */ /* 0x000fe20000000800 */
[----:B------:R-:W-:Y:S01]  /*27290*/  UISETP.NE.AND UP0, UPT, UR39, URZ, UPT ;  /* 0x0000003f2700728c */ /* 0x000fe2000bf05270 */
[----:B------:R-:W-:Y:S01]  /*272a0*/  SHF.R.U64 R3, R2, UR10, R3 ;  /* 0x0000000a02037c19 */ /* 0x000fe20008001203 */
[----:B------:R-:W-:Y:S01]  /*272b0*/  ULDC UR10, c[0x0][0x638] ;  /* 0x00018e00000a7ab9 */ /* 0x000fe20000000800 */
[----:B------:R-:W-:Y:S01]  /*272c0*/  UIADD3 UR11, -UR11, URZ, URZ ;  /* 0x0000003f0b0b7290 */ /* 0x000fe2000fffe13f */
[----:B------:R-:W-:Y:S02]  /*272d0*/  LOP3.LUT R12, R12, UR6, RZ, 0xc0, !PT ;  /* 0x000000060c0c7c12 */ /* 0x000fe4000f8ec0ff */
[----:B------:R-:W-:Y:S01]  /*272e0*/  IMAD.MOV R4, RZ, RZ, -R3 ;  /* 0x000000ffff047224 */ /* 0x000fe200078e0a03 */
[----:B------:R-:W-:Y:S02]  /*272f0*/  LOP3.LUT R10, R10, UR4, RZ, 0xc0, !PT ;  /* 0x000000040a0a7c12 */ /* 0x000fe4000f8ec0ff */
[----:B------:R-:W-:Y:S01]  /*27300*/  IMAD R2, R3, UR5, R12 ;  /* 0x0000000503027c24 */ /* 0x000fe2000f8e020c */
[----:B------:R-:W-:Y:S01]  /*27310*/  PLOP3.LUT P0, PT, PT, PT, UP0, 0x40, 0x0 ;  /* 0x000000000000781c */ /* 0x000fe20003f0e808 */
[----:B------:R-:W-:Y:S01]  /*27320*/  IMAD R13, R4, UR10, R13 ;  /* 0x0000000a040d7c24 */ /* 0x000fe2000f8e020d */
[----:B------:R-:W-:Y:S01]  /*27330*/  UIADD3 UR10, -UR9, URZ, URZ ;  /* 0x0000003f090a7290 */ /* 0x000fe2000fffe13f */
[----:B------:R-:W-:Y:S01]  /*27340*/  PLOP3.LUT P1, PT, PT, PT, UP0, 0x40, 0x0 ;  /* 0x000000000000781c */ /* 0x000fe20003f2e808 */
[----:B------:R-:W-:Y:S01]  /*27350*/  IMAD.MOV.U32 R4, RZ, RZ, 0x1 ;  /* 0x00000001ff047424 */ /* 0x000fe200078e00ff */
[----:B------:R-:W-:-:S02]  /*27360*/  ULDC UR9, c[0x0][0x144] ;  /* 0x0000510000097ab9 */ /* 0x000fc40000000800 */
[----:B------:R-:W-:-:S03]  /*27370*/  UIMAD UR8, UR9, UR10, UR8 ;  /* 0x0000000a090872a4 */ /* 0x000fc6000f8e0208 */
[----:B------:R-:W-:Y:S02]  /*27380*/  ULDC UR9, c[0x0][0x148] ;  /* 0x0000520000097ab9 */ /* 0x000fe40000000800 */
[----:B------:R-:W-:-:S03]  /*27390*/  @UP0 UIMAD UR8, UR9, UR11, UR13 ;  /* 0x0000000b090802a4 */ /* 0x000fc6000f8e020d */
[----:B------:R-:W-:Y:S02]  /*273a0*/  ULDC UR9, c[0x0][0x600] ;  /* 0x0001800000097ab9 */ /* 0x000fe40000000800 */
[----:B------:R-:W-:Y:S02]  /*273b0*/  IMAD R13, R13, UR9, R10 ;  /* 0x000000090d0d7c24 */ /* 0x000fe4000f8e020a */
[----:B------:R-:W-:Y:S01]  /*273c0*/  IMAD.U32 R3, RZ, RZ, UR8 ;  /* 0x00000008ff037e24 */ /* 0x000fe2000f8e00ff */
[----:B------:R-:W-:-:S03]  /*273d0*/  ULDC UR8, c[0x0][0x610] ;  /* 0x0001840000087ab9 */ /* 0x000fc60000000800 */
[----:B------:R-:W-:-:S05]  /*273e0*/  IMAD R2, R2, UR8, R3 ;  /* 0x0000000802027c24 */ /* 0x000fca000f8e0203 */
[----:B------:R-:W-:Y:S02]  /*273f0*/  SEL R3, R13, R2, P0 ;  /* 0x000000020d037207 */ /* 0x000fe40000000000 */
[----:B------:R-:W-:-:S07]  /*27400*/  SEL R2, R2, R13, P1 ;  /* 0x0000000d02027207 */ /* 0x000fce0000800000 */
.L_x_64:
[----:B------:R-:W-:Y:S05]  /*27410*/  BSYNC B1 ;  /* 0x0000000000017941 */ /* 0x000fea0003800000 */
.L_x_63:
[----:B------:R-:W-:-:S13]  /*27420*/  LOP3.LUT P0, RZ, R4, 0xff, RZ, 0xc0, !PT ;  /* 0x000000ff04ff7812 */ /* 0x000fda000780c0ff */
[----:B------:R-:W-:Y:S05]  /*27430*/  @P0 BRA `(.L_x_67) ;  /* 0xfffffff400100947 */ /* 0x000fea000383ffff */
[----:B------:R-:W-:Y:S05]  /*27440*/  BSYNC B0 ;  /* 0x0000000000007941 */ /* 0x000fea0003800000 */
.L_x_56:
[----:B------:R-:W-:-:S03]  /*27450*/  UMOV UR8, 0xffffffff ;  /* 0xffffffff00087882 */ /* 0x000fc60000000000 */
[----:B------:R-:W-:Y:S05]  /*27460*/  BRA.DIV UR8, `(.L_x_68) ;  /* 0x0000000208d07947 */ /* 0x000fea000b800000 */
[----:B------:R-:W-:-:S13]  /*27470*/  ELECT P6, URZ, PT ;  /* 0x00000000003f782f */ /* 0x000fda00038c0000 */
.L_x_80:
[----:B------:R-:W-:Y:S04]  /*27480*/  BSSY B0, `(.L_x_69) ;  /* 0x000001a000007945 */ /* 0x000fe80003800000 */
[----:B------:R-:W-:Y:S05]  /*27490*/  @!P6 BRA `(.L_x_70) ;  /* 0x000000000060e947 */ /* 0x000fea0003800000 */
[----:B------:R-:W-:-:S04]  /*274a0*/  ULOP3.LUT UR8, UR38, 0x2, URZ, 0xfc, !UPT ;  /* 0x0000000226087892 */ /* 0x000fc8000f8efc3f */
[----:B------:R-:W-:-:S06]  /*274b0*/  UISETP.NE.AND UP0, UPT, UR8, 0x3, UPT ;  /* 0x000000030800788c */ /* 0x000fcc000bf05270 */
[----:B------:R-:W-:-:S13]  /*274c0*/  PLOP3.LUT P0, PT, PT, PT, UP0, 0x80, 0x0 ;  /* 0x000000000000781c */ /* 0x000fda0003f0f008 */
[----:B------:R-:W-:Y:S05]  /*274d0*/  @!P0 BRA `(.L_x_71) ;  /* 0x0000000000048947 */ /* 0x000fea0003800000 */
[----:B------:R-:W-:Y:S01]  /*274e0*/  BPT.TRAP 0x1 ;  /* 0x000000040000795c */ /* 0x000fe20000300000 */
.L_x_71:
[----:B------:R-:W0:Y:S01]  /*274f0*/  S2R R3, SR_CgaCtaId ;  /* 0x0000000000037919 */ /* 0x000e220000008800 */
[----:B------:R-:W-:-:S04]  /*27500*/  MOV R2, 0x400 ;  /* 0x0000040000027802 */ /* 0x000fc80000000f00 */
[----:B0-----:R-:W-:Y:S02]  /*27510*/  LEA R3, R3, R2, 0x18 ;  /* 0x0000000203037211 */ /* 0x001fe400078ec0ff */
[----:B------:R-:W-:-:S03]  /*27520*/  SHF.L.U32 R2, R0, 0x1f, RZ ;  /* 0x0000001f00027819 */ /* 0x000fc600000006ff */
[----:B------:R-:W-:-:S04]  /*27530*/  VIADD R3, R3, 0x10 ;  /* 0x0000001003037836 */ /* 0x000fc80000000000 */
[----:B------:R-:W-:-:S04]  /*27540*/  IMAD R5, R6, 0x8, R3 ;  /* 0x0000000806057824 */ /* 0x000fc800078e0203 */
[----:B------:R-:W0:Y:S02]  /*27550*/  SYNCS.PHASECHK.TRANS64.TRYWAIT P0, [R5+URZ], R2 ;  /* 0x00000002050075a7 */ /* 0x000e24000800017f */
[----:B0-----:R-:W-:Y:S05]  /*27560*/  @!P0 BRA `(.L_x_72) ;  /* 0x0000000000b08947 */ /* 0x001fea0003800000 */
.L_x_81:
[----:B------:R-:W-:-:S05]  /*27570*/  VIADD R6, R6, 0x1 ;  /* 0x0000000106067836 */ /* 0x000fca0000000000 */
[----:B------:R-:W-:-:S04]  /*27580*/  ISETP.NE.AND P0, PT, R6, 0x2, PT ;  /* 0x000000020600780c */ /* 0x000fc80003f05270 */
[----:B0-----:R-:W-:Y:S02]  /*27590*/  SEL R5, RZ, 0x1, P0 ;  /* 0x00000001ff057807 */ /* 0x001fe40000000000 */
[----:B------:R-:W-:Y:S02]  /*275a0*/  SEL R6, R6, RZ, P0 ;  /* 0x000000ff06067207 */ /* 0x000fe40000000000 */
[----:B------:R-:W-:-:S03]  /*275b0*/  LOP3.LUT R0, R0, R5, RZ, 0x3c, !PT ;  /* 0x0000000500007212 */ /* 0x000fc600078e3cff */
[----:B------:R-:W-:Y:S01]  /*275c0*/  IMAD R3, R6, 0x8, R3 ;  /* 0x0000000806037824 */ /* 0x000fe200078e0203 */
[----:B------:R-:W-:-:S07]  /*275d0*/  SHF.L.U32 R0, R0, 0x1f, RZ ;  /* 0x0000001f00007819 */ /* 0x000fce00000006ff */
.L_x_73:
[----:B0-----:R0:W1:Y:S02]  /*275e0*/  SYNCS.PHASECHK.TRANS64.TRYWAIT P0, [R3+URZ], R0 ;  /* 0x00000000030075a7 */ /* 0x001064000800017f */
[----:B-1----:R-:W-:Y:S05]  /*275f0*/  @!P0 NANOSLEEP.SYNCS 0x989680 ;  /* 0x009896800000895d */ /* 0x002fea0003900000 */
[----:B------:R-:W1:Y:S02]  /*27600*/  @!P0 SYNCS.PHASECHK.TRANS64 P0, [R3+URZ], R0 ;  /* 0x00000000030085a7 */ /* 0x000e64000800007f */
[----:B-1----:R-:W-:Y:S05]  /*27610*/  @!P0 BRA `(.L_x_73) ;  /* 0xfffffffc00f08947 */ /* 0x002fea000383ffff */
.L_x_70:
[----:B------:R-:W-:Y:S05]  /*27620*/  BSYNC B0 ;  /* 0x0000000000007941 */ /* 0x000fea0003800000 */
.L_x_69:
[----:B------:R-:W-:Y:S05]  /*27630*/  EXIT ;  /* 0x000000000000794d */ /* 0x000fea0003800000 */
.L_x_21:
[----:B--2---:R2:W3:Y:S02]  /*27640*/  SYNCS.PHASECHK.TRANS64.TRYWAIT P1, [R3+URZ], R2 ;  /* 0x00000002030075a7 */ /* 0x0044e4000802017f */
[----:B---3--:R-:W-:Y:S05]  /*27650*/  @!P1 NANOSLEEP.SYNCS 0x989680 ;  /* 0x009896800000995d */ /* 0x008fea0003900000 */
[----:B------:R-:W3:Y:S02]  /*27660*/  @!P1 SYNCS.PHASECHK.TRANS64 P1, [R3+URZ], R2 ;  /* 0x00000002030095a7 */ /* 0x000ee4000802007f */
[----:B---3--:R-:W-:Y:S05]  /*27670*/  @!P1 BRA `(.L_x_21) ;  /* 0xfffffffc00f09947 */ /* 0x008fea000383ffff */
[----:B------:R-:W-:Y:S05]  /*27680*/  BRA `(.L_x_20) ;  /* 0xfffffda000207947 */ /* 0x000fea000383ffff */
.L_x_26:
[----:B-1----:R1:W2:Y:S02]  /*27690*/  SYNCS.PHASECHK.TRANS64.TRYWAIT P1, [R3+URZ], R4 ;  /* 0x00000004030075a7 */ /* 0x0022a4000802017f */
[----:B--2---:R-:W-:Y:S05]  /*276a0*/  @!P1 NANOSLEEP.SYNCS 0x989680 ;  /* 0x009896800000995d */ /* 0x004fea0003900000 */
[----:B------:R-:W2:Y:S02]  /*276b0*/  @!P1 SYNCS.PHASECHK.TRANS64 P1, [R3+URZ], R4 ;  /* 0x00000004030095a7 */ /* 0x000ea4000802007f */
[----:B--2---:R-:W-:Y:S05]  /*276c0*/  @!P1 BRA `(.L_x_26) ;  /* 0xfffffffc00f09947 */ /* 0x004fea000383ffff */
[----:B------:R-:W-:Y:S05]  /*276d0*/  BRA `(.L_x_25) ;  /* 0xfffffe1000f47947 */ /* 0x000fea000383ffff */
.L_x_57:
[----:B------:R-:W-:Y:S01]  /*276e0*/  BSSY B1, `(.L_x_74) ;  /* 0x0000006000017945 */ /* 0x000fe20003800000 */
[----:B------:R-:W-:-:S07]  /*276f0*/  IMAD.MOV.U32 R15, RZ, RZ, -0x1 ;  /* 0xffffffffff0f7424 */ /* 0x000fce00078e00ff */
[----:B------:R-:W-:Y:S05]  /*27700*/  WARPSYNC.COLLECTIVE R15, `(.L_x_75) ;  /* 0x000000000f0c7348 */ /* 0x000fea0003c00000 */
[----:B------:R-:W-:Y:S02]  /*27710*/  ELECT P6, UR62, PT ;  /* 0x00000000003e782f */ /* 0x000fe400038c0000 */
[----:B------:R-:W-:Y:S01]  /*27720*/  MOV R14, UR62 ;  /* 0x0000003e000e7c02 */ /* 0x000fe20008000f00 */
[----:B------:R-:W-:Y:S10]  /*27730*/  ENDCOLLECTIVE ;  /* 0x000000000000791b */ /* 0x000ff40003800000 */
.L_x_75:
[----:B------:R-:W-:Y:S05]  /*27740*/  BSYNC B1 ;  /* 0x0000000000017941 */ /* 0x000fea0003800000 */
.L_x_74:
[----:B------:R-:W-:Y:S05]  /*27750*/  BRA `(.L_x_76) ;  /* 0xfffffff000547947 */ /* 0x000fea000383ffff */
.L_x_60:
[----:B0-----:R0:W1:Y:S02]  /*27760*/  SYNCS.PHASECHK.TRANS64.TRYWAIT P0, [R15+URZ+0x10], R12 ;  /* 0x0000100c0f0075a7 */ /* 0x001064000800017f */
[----:B-1----:R-:W-:Y:S05]  /*27770*/  @!P0 NANOSLEEP.SYNCS 0x989680 ;  /* 0x009896800000895d */ /* 0x002fea0003900000 */
[----:B------:R-:W1:Y:S02]  /*27780*/  @!P0 SYNCS.PHASECHK.TRANS64 P0, [R15+URZ+0x10], R12 ;  /* 0x0000100c0f0085a7 */ /* 0x000e64000800007f */
[----:B-1----:R-:W-:Y:S05]  /*27790*/  @!P0 BRA `(.L_x_60) ;  /* 0xfffffffc00f08947 */ /* 0x002fea000383ffff */
[----:B------:R-:W-:Y:S05]  /*277a0*/  BRA `(.L_x_77) ;  /* 0xfffffff000847947 */ /* 0x000fea000383ffff */
.L_x_68:
[----:B------:R-:W-:Y:S01]  /*277b0*/  BSSY B0, `(.L_x_78) ;  /* 0x0000006000007945 */ /* 0x000fe20003800000 */
[----:B------:R-:W-:-:S07]  /*277c0*/  IMAD.MOV.U32 R15, RZ, RZ, -0x1 ;  /* 0xffffffffff0f7424 */ /* 0x000fce00078e00ff */
[----:B------:R-:W-:Y:S05]  /*277d0*/  WARPSYNC.COLLECTIVE R15, `(.L_x_79) ;  /* 0x000000000f0c7348 */ /* 0x000fea0003c00000 */
[----:B------:R-:W-:Y:S02]  /*277e0*/  ELECT P6, UR62, PT ;  /* 0x00000000003e782f */ /* 0x000fe400038c0000 */
[----:B------:R-:W-:Y:S01]  /*277f0*/  MOV R14, UR62 ;  /* 0x0000003e000e7c02 */ /* 0x000fe20008000f00 */
[----:B------:R-:W-:Y:S10]  /*27800*/  ENDCOLLECTIVE ;  /* 0x000000000000791b */ /* 0x000ff40003800000 */
.L_x_79:
[----:B------:R-:W-:Y:S05]  /*27810*/  BSYNC B0 ;  /* 0x0000000000007941 */ /* 0x000fea0003800000 */
.L_x_78:
[----:B------:R-:W-:Y:S05]  /*27820*/  BRA `(.L_x_80) ;  /* 0xfffffffc00147947 */ /* 0x000fea000383ffff */
.L_x_72:
[----:B0-----:R0:W1:Y:S02]  /*27830*/  SYNCS.PHASECHK.TRANS64.TRYWAIT P0, [R5+URZ], R2 ;  /* 0x00000002050075a7 */ /* 0x001064000800017f */
[----:B-1----:R-:W-:Y:S05]  /*27840*/  @!P0 NANOSLEEP.SYNCS 0x989680 ;  /* 0x009896800000895d */ /* 0x002fea0003900000 */
[----:B------:R-:W1:Y:S02]  /*27850*/  @!P0 SYNCS.PHASECHK.TRANS64 P0, [R5+URZ], R2 ;  /* 0x00000002050085a7 */ /* 0x000e64000800007f */
[----:B-1----:R-:W-:Y:S05]  /*27860*/  @!P0 BRA `(.L_x_72) ;  /* 0xfffffffc00f08947 */ /* 0x002fea000383ffff */
[----:B------:R-:W-:Y:S05]  /*27870*/  BRA `(.L_x_81) ;  /* 0xfffffffc003c7947 */ /* 0x000fea000383ffff */
.L_x_82:
[----:B------:R-:W-:-:S00]  /*27880*/  BRA `(.L_x_82) ;  /* 0xfffffffc00fc7947 */ /* 0x000fc0000383ffff */
[----:B------:R-:W-:-:S00]  /*27890*/  NOP ;  /* 0x0000000000007918 */ /* 0x000fc00000000000 */
        /* <DEDUP_REMOVED lines=14> */
.L_x_83:


//--------------------- .nv.global.init           --------------------------
	.section	.nv.global.init,"aw",@progbits
.nv.global.init:
	.type		$str$22,@object
	.size		$str$22,($str$23 - $str$22)
$str$22:
        /*0000*/ 	.byte	0x6b, 0x5f, 0x74, 0x69, 0x6c, 0x65, 0x5f, 0x63, 0x6f, 0x75, 0x6e, 0x74, 0x20, 0x3e, 0x3d, 0x20
        /*0010*/ 	.byte	0x31, 0x00
	.type		$str$23,@object
	.size		$str$23,(__unnamed_1 - $str$23)
$str$23:
        /*0012*/ 	.byte	0x2f, 0x74, 0x6d, 0x70, 0x2f, 0x63, 0x75, 0x74, 0x6c, 0x61, 0x73, 0x73, 0x5f, 0x73, 0x77, 0x65
        /*0022*/ 	.byte	0x65, 0x70, 0x5f, 0x73, 0x72, 0x63, 0x2f, 0x69, 0x6e, 0x63, 0x6c, 0x75, 0x64, 0x65, 0x2f, 0x63
        /*0032*/ 	.byte	0x75, 0x74, 0x6c, 0x61, 0x73, 0x73, 0x2f, 0x67, 0x65, 0x6d, 0x6d, 0x2f, 0x63, 0x6f, 0x6c, 0x6c
        /*0042*/ 	.byte	0x65, 0x63, 0x74, 0x69, 0x76, 0x65, 0x2f, 0x73, 0x6d, 0x39, 0x30, 0x5f, 0x6d, 0x6d, 0x61, 0x5f
        /*0052*/ 	.byte	0x74, 0x6d, 0x61, 0x5f, 0x67, 0x6d, 0x6d, 0x61, 0x5f, 0x73, 0x73, 0x5f, 0x77, 0x61, 0x72, 0x70
        /*0062*/ 	.byte	0x73, 0x70, 0x65, 0x63, 0x69, 0x61, 0x6c, 0x69, 0x7a, 0x65, 0x64, 0x2e, 0x68, 0x70, 0x70, 0x00
	.type		__unnamed_1,@object
	.size		__unnamed_1,(.L_0 - __unnamed_1)
__unnamed_1:
        /* <DEDUP_REMOVED lines=174> */
        /*0b52*/ 	.byte	0x00
.L_0:


//--------------------- .nv.shared._ZN7cutlass13device_kernelINS_4gemm6kernel13GemmUniversalIN4cute5tupleIJiiiiEEENS1_10collective13CollectiveMmaINS1_34MainloopSm90TmaGmmaWarpSpecializedILi2ENS5_IJNS4_1CILi2EEENSA_ILi1EEESC_EEENS1_35KernelTmaWarpSpecializedCooperativeEEENS5_IJNSA_ILi384EEENSA_ILi256EEENSA_ILi128EEEEEEaNS5_IJlSC_lEEEaSK_NS4_8TiledMMAINS4_8MMA_AtomIJNS4_4SM904GMMA27MMA_64x256x32_S32S8S8_SS_TNEEEENS4_6LayoutISD_NS5_IJSC_NSA_ILi0EEESS_EEEEENS5_IJNS4_10UnderscoreESV_SV_EEEEENS4_13SM90_TMA_LOADENS4_14ComposedLayoutINS4_7SwizzleILi3ELi4ELi3EEENS4_18smem_ptr_flag_bitsILi8EEENSR_INS5_IJNSA_ILi8EEESI_EEENS5_IJSI_SC_EEEEEEEvNS4_8identityENS4_23SM90_TMA_LOAD_MULTICASTES18_vS19_EENS_8epilogue10collective6detail29Sm90TmaWarpSpecializedAdapterINS1D_15DefaultEpilogueIaSK_SK_NS1C_6thread17LinearCombinationIaLi1EiiLNS1H_9ScaleType4KindE0ELNS_15FloatRoundStyleE2EaEENS1_15EpilogueDefaultEEEEEvvEEEEvNT_6ParamsE --------------------------
	.section	.nv.shared._ZN7cutlass13device_kernelINS_4gemm6kernel13GemmUniversalIN4cute5tupleIJiiiiEEENS1_10collective13CollectiveMmaINS1_34MainloopSm90TmaGmmaWarpSpecializedILi2ENS5_IJNS4_1CILi2EEENSA_ILi1EEESC_EEENS1_35KernelTmaWarpSpecializedCooperativeEEENS5_IJNSA_ILi384EEENSA_ILi256EEENSA_ILi128EEEEEEaNS5_IJlSC_lEEEaSK_NS4_8TiledMMAINS4_8MMA_AtomIJNS4_4SM904GMMA27MMA_64x256x32_S32S8S8_SS_TNEEEENS4_6LayoutISD_NS5_IJSC_NSA_ILi0EEESS_EEEEENS5_IJNS4_10UnderscoreESV_SV_EEEEENS4_13SM90_TMA_LOADENS4_14ComposedLayoutINS4_7SwizzleILi3ELi4ELi3EEENS4_18smem_ptr_flag_bitsILi8EEENSR_INS5_IJNSA_ILi8EEESI_EEENS5_IJSI_SC_EEEEEEEvNS4_8identityENS4_23SM90_TMA_LOAD_MULTICASTES18_vS19_EENS_8epilogue10collective6detail29Sm90TmaWarpSpecializedAdapterINS1D_15DefaultEpilogueIaSK_SK_NS1C_6thread17LinearCombinationIaLi1EiiLNS1H_9ScaleType4KindE0ELNS_15FloatRoundStyleE2EaEENS1_15EpilogueDefaultEEEEEvvEEEEvNT_6ParamsE,"aw",@nobits
	.sectionflags	@""
	.align	16
	.zero		1024


//--------------------- .nv.shared.reserved.0     --------------------------
	.section	.nv.shared.reserved.0,"aw",@nobits
	.weak		__nv_reservedSMEM_offset_0_alias
	.size		__nv_reservedSMEM_offset_0_alias, 0, 0
	.other		__nv_reservedSMEM_offset_0_alias,@"STO_CUDA_RESERVED_SHARED STV_DEFAULT"
__nv_reservedSMEM_offset_0_alias:
	.zero		0


//--------------------- .nv.global                --------------------------
	.section	.nv.global,"aw",@nobits
.nv.global:
	.type		_ZN40_INTERNAL_a647521c_4_k_cu_64267ade_165304cute1_E,@object
	.size		_ZN40_INTERNAL_a647521c_4_k_cu_64267ade_165304cute1_E,(_ZN40_INTERNAL_a647521c_4_k_cu_64267ade_165304cuda3std3__45__cpo6cbeginE - _ZN40_INTERNAL_a647521c_4_k_cu_64267ade_165304cute1_E)
_ZN40_INTERNAL_a647521c_4_k_cu_64267ade_165304cute1_E:
	.zero		1
	.type		_ZN40_INTERNAL_a647521c_4_k_cu_64267ade_165304cuda3std3__45__cpo6cbeginE,@object
	.size		_ZN40_INTERNAL_a647521c_4_k_cu_64267ade_165304cuda3std3__45__cpo6cbeginE,(_ZN40_INTERNAL_a647521c_4_k_cu_64267ade_165304cuda3std3__48in_placeE - _ZN40_INTERNAL_a647521c_4_k_cu_64267ade_165304cuda3std3__45__cpo6cbeginE)
_ZN40_INTERNAL_a647521c_4_k_cu_64267ade_165304cuda3std3__45__cpo6cbeginE:
	.zero		1
	.type		_ZN40_INTERNAL_a647521c_4_k_cu_64267ade_165304cuda3std3__48in_placeE,@object
	.size		_ZN40_INTERNAL_a647521c_4_k_cu_64267ade_165304cuda3std3__48in_placeE,(_ZN40_INTERNAL_a647521c_4_k_cu_64267ade_165304cuda3std6ranges3__45__cpo9iter_moveE - _ZN40_INTERNAL_a647521c_4_k_cu_64267ade_165304cuda3std3__48in_placeE)
_ZN40_INTERNAL_a647521c_4_k_cu_64267ade_165304cuda3std3__48in_placeE:
	.zero		1
	.type		_ZN40_INTERNAL_a647521c_4_k_cu_64267ade_165304cuda3std6ranges3__45__cpo9iter_moveE,@object
	.size		_ZN40_INTERNAL_a647521c_4_k_cu_64267ade_165304cuda3std6ranges3__45__cpo9iter_moveE,(_ZN40_INTERNAL_a647521c_4_k_cu_64267ade_165304cuda3std3__45__cpo5beginE - _ZN40_INTERNAL_a647521c_4_k_cu_64267ade_165304cuda3std6ranges3__45__cpo9iter_moveE)
_ZN40_INTERNAL_a647521c_4_k_cu_64267ade_165304cuda3std6ranges3__45__cpo9iter_moveE:
	.zero		1
	.type		_ZN40_INTERNAL_a647521c_4_k_cu_64267ade_165304cuda3std3__45__cpo5beginE,@object
	.size		_ZN40_INTERNAL_a647521c_4_k_cu_64267ade_165304cuda3std3__45__cpo5beginE,(_ZN40_INTERNAL_a647521c_4_k_cu_64267ade_165304cuda3std3__442_GLOBAL__N__a647521c_4_k_cu_64267ade_165306ignoreE - _ZN40_INTERNAL_a647521c_4_k_cu_64267ade_165304cuda3std3__45__cpo5beginE)
_ZN40_INTERNAL_a647521c_4_k_cu_64267ade_165304cuda3std3__45__cpo5beginE:
	.zero		1
	.type		_ZN40_INTERNAL_a647521c_4_k_cu_64267ade_165304cuda3std3__442_GLOBAL__N__a647521c_4_k_cu_64267ade_165306ignoreE,@object
	.size		_ZN40_INTERNAL_a647521c_4_k_cu_64267ade_165304cuda3std3__442_GLOBAL__N__a647521c_4_k_cu_64267ade_165306ignoreE,(_ZN40_INTERNAL_a647521c_4_k_cu_64267ade_165304cute7productE - _ZN40_INTERNAL_a647521c_4_k_cu_64267ade_165304cuda3std3__442_GLOBAL__N__a647521c_4_k_cu_64267ade_165306ignoreE)
_ZN40_INTERNAL_a647521c_4_k_cu_64267ade_165304cuda3std3__442_GLOBAL__N__a647521c_4_k_cu_64267ade_165306ignoreE:
	.zero		1
	.type		_ZN40_INTERNAL_a647521c_4_k_cu_64267ade_165304cute7productE,@object
	.size		_ZN40_INTERNAL_a647521c_4_k_cu_64267ade_165304cute7productE,(_ZN40_INTERNAL_a647521c_4_k_cu_64267ade_165304cuda3std3__45__cpo3endE - _ZN40_INTERNAL_a647521c_4_k_cu_64267ade_165304cute7productE)
_ZN40_INTERNAL_a647521c_4_k_cu_64267ade_165304cute7productE:
	.zero		1
	.type		_ZN40_INTERNAL_a647521c_4_k_cu_64267ade_165304cuda3std3__45__cpo3endE,@object
	.size		_ZN40_INTERNAL_a647521c_4_k_cu_64267ade_165304cuda3std3__45__cpo3endE,(_ZN40_INTERNAL_a647521c_4_k_cu_64267ade_165304cuda3std3__419piecewise_constructE - _ZN40_INTERNAL_a647521c_4_k_cu_64267ade_165304cuda3std3__45__cpo3endE)
_ZN40_INTERNAL_a647521c_4_k_cu_64267ade_165304cuda3std3__45__cpo3endE:
	.zero		1
	.type		_ZN40_INTERNAL_a647521c_4_k_cu_64267ade_165304cuda3std3__419piecewise_constructE,@object
	.size		_ZN40_INTERNAL_a647521c_4_k_cu_64267ade_165304cuda3std3__419piecewise_constructE,(_ZN40_INTERNAL_a647521c_4_k_cu_64267ade_165304cuda3std3__45__cpo4cendE - _ZN40_INTERNAL_a647521c_4_k_cu_64267ade_165304cuda3std3__419piecewise_constructE)
_ZN40_INTERNAL_a647521c_4_k_cu_64267ade_165304cuda3std3__419piecewise_constructE:
	.zero		1
	.type		_ZN40_INTERNAL_a647521c_4_k_cu_64267ade_165304cuda3std3__45__cpo4cendE,@object
	.size		_ZN40_INTERNAL_a647521c_4_k_cu_64267ade_165304cuda3std3__45__cpo4cendE,(_ZN40_INTERNAL_a647521c_4_k_cu_64267ade_165304cuda3std6ranges3__45__cpo4swapE - _ZN40_INTERNAL_a647521c_4_k_cu_64267ade_165304cuda3std3__45__cpo4cendE)
_ZN40_INTERNAL_a647521c_4_k_cu_64267ade_165304cuda3std3__45__cpo4cendE:
	.zero		1
	.type		_ZN40_INTERNAL_a647521c_4_k_cu_64267ade_165304cuda3std6ranges3__45__cpo4swapE,@object
	.size		_ZN40_INTERNAL_a647521c_4_k_cu_64267ade_165304cuda3std6ranges3__45__cpo4swapE,(.L_8 - _ZN40_INTERNAL_a647521c_4_k_cu_64267ade_165304cuda3std6ranges3__45__cpo4swapE)
_ZN40_INTERNAL_a647521c_4_k_cu_64267ade_165304cuda3std6ranges3__45__cpo4swapE:
	.zero		1
.L_8:


//--------------------- .nv.constant0._ZN7cutlass13device_kernelINS_4gemm6kernel13GemmUniversalIN4cute5tupleIJiiiiEEENS1_10collective13CollectiveMmaINS1_34MainloopSm90TmaGmmaWarpSpecializedILi2ENS5_IJNS4_1CILi2EEENSA_ILi1EEESC_EEENS1_35KernelTmaWarpSpecializedCooperativeEEENS5_IJNSA_ILi384EEENSA_ILi256EEENSA_ILi128EEEEEEaNS5_IJlSC_lEEEaSK_NS4_8TiledMMAINS4_8MMA_AtomIJNS4_4SM904GMMA27MMA_64x256x32_S32S8S8_SS_TNEEEENS4_6LayoutISD_NS5_IJSC_NSA_ILi0EEESS_EEEEENS5_IJNS4_10UnderscoreESV_SV_EEEEENS4_13SM90_TMA_LOADENS4_14ComposedLayoutINS4_7SwizzleILi3ELi4ELi3EEENS4_18smem_ptr_flag_bitsILi8EEENSR_INS5_IJNSA_ILi8EEESI_EEENS5_IJSI_SC_EEEEEEEvNS4_8identityENS4_23SM90_TMA_LOAD_MULTICASTES18_vS19_EENS_8epilogue10collective6detail29Sm90TmaWarpSpecializedAdapterINS1D_15DefaultEpilogueIaSK_SK_NS1C_6thread17LinearCombinationIaLi1EiiLNS1H_9ScaleType4KindE0ELNS_15FloatRoundStyleE2EaEENS1_15EpilogueDefaultEEEEEvvEEEEvNT_6ParamsE --------------------------
	.section	.nv.constant0._ZN7cutlass13device_kernelINS_4gemm6kernel13GemmUniversalIN4cute5tupleIJiiiiEEENS1_10collective13CollectiveMmaINS1_34MainloopSm90TmaGmmaWarpSpecializedILi2ENS5_IJNS4_1CILi2EEENSA_ILi1EEESC_EEENS1_35KernelTmaWarpSpecializedCooperativeEEENS5_IJNSA_ILi384EEENSA_ILi256EEENSA_ILi128EEEEEEaNS5_IJlSC_lEEEaSK_NS4_8TiledMMAINS4_8MMA_AtomIJNS4_4SM904GMMA27MMA_64x256x32_S32S8S8_SS_TNEEEENS4_6LayoutISD_NS5_IJSC_NSA_ILi0EEESS_EEEEENS5_IJNS4_10UnderscoreESV_SV_EEEEENS4_13SM90_TMA_LOADENS4_14ComposedLayoutINS4_7SwizzleILi3ELi4ELi3EEENS4_18smem_ptr_flag_bitsILi8EEENSR_INS5_IJNSA_ILi8EEESI_EEENS5_IJSI_SC_EEEEEEEvNS4_8identityENS4_23SM90_TMA_LOAD_MULTICASTES18_vS19_EENS_8epilogue10collective6detail29Sm90TmaWarpSpecializedAdapterINS1D_15DefaultEpilogueIaSK_SK_NS1C_6thread17LinearCombinationIaLi1EiiLNS1H_9ScaleType4KindE0ELNS_15FloatRoundStyleE2EaEENS1_15EpilogueDefaultEEEEEvvEEEEvNT_6ParamsE,"a",@progbits
	.sectionflags	@""
	.align	4
.nv.constant0._ZN7cutlass13device_kernelINS_4gemm6kernel13GemmUniversalIN4cute5tupleIJiiiiEEENS1_10collective13CollectiveMmaINS1_34MainloopSm90TmaGmmaWarpSpecializedILi2ENS5_IJNS4_1CILi2EEENSA_ILi1EEESC_EEENS1_35KernelTmaWarpSpecializedCooperativeEEENS5_IJNSA_ILi384EEENSA_ILi256EEENSA_ILi128EEEEEEaNS5_IJlSC_lEEEaSK_NS4_8TiledMMAINS4_8MMA_AtomIJNS4_4SM904GMMA27MMA_64x256x32_S32S8S8_SS_TNEEEENS4_6LayoutISD_NS5_IJSC_NSA_ILi0EEESS_EEEEENS5_IJNS4_10UnderscoreESV_SV_EEEEENS4_13SM90_TMA_LOADENS4_14ComposedLayoutINS4_7SwizzleILi3ELi4ELi3EEENS4_18smem_ptr_flag_bitsILi8EEENSR_INS5_IJNSA_ILi8EEESI_EEENS5_IJSI_SC_EEEEEEEvNS4_8identityENS4_23SM90_TMA_LOAD_MULTICASTES18_vS19_EENS_8epilogue10collective6detail29Sm90TmaWarpSpecializedAdapterINS1D_15DefaultEpilogueIaSK_SK_NS1C_6thread17LinearCombinationIaLi1EiiLNS1H_9ScaleType4KindE0ELNS_15FloatRoundStyleE2EaEENS1_15EpilogueDefaultEEEEEvvEEEEvNT_6ParamsE:
	.zero		1664


//--------------------- SYMBOLS --------------------------

	.type		.nv.reservedSmem.offset0,@object
	.size		.nv.reservedSmem.offset0,0x4
	.type		__assertfail,@function
